# CuTe-DSL kernel — source=cudnn_frontend_dsl family=gemm_swiglu
# config = {"ab_dtype": "Float16", "c_dtype": "BFloat16", "mma_mn": [64, 256], "cluster_mn": [2, 2]}


// ===== COMPILED SASS (sm_100a) =====

	.target	sm_100a

	.elftype	@"ET_EXEC"


//--------------------- .note.nv.tkinfo           --------------------------
	.section	.note.nv.tkinfo,"",@"SHT_NOTE"
	.sectionflags	@"SHF_NOTE_NV_TKINFO"
	.tkinfo
        /*0018*/ 	.word	0x00000081
        /*0030*/ 	.string	""
        /*0030*/ 	.string	"ptxas"
        /*0030*/ 	.string	"Cuda compilation tools, release 12.9, V12.9.83"
        /*0030*/ 	.string	"Build system must define TOOLS_VERSION_EXTENDED"
        /*0030*/ 	.string	"-O 3 -arch sm_100a "



//--------------------- .note.nv.cuver            --------------------------
	.section	.note.nv.cuver,"",@"SHT_NOTE"
	.sectionflags	@"SHF_NOTE_NV_CUVER"
        /*0018*/ 	.short	0x0001
        /*001a*/ 	.short	0x0064
        /*001c*/ 	.short	0x0001
        /*001e*/ 	.short	0x0000
        /*0020*/ 	.short	0x0001
        /*0022*/ 	.short	0x0000


//--------------------- .nv.info                  --------------------------
	.section	.nv.info,"",@"SHT_CUDA_INFO"
	.align	4


	//----- nvinfo : EIATTR_REGCOUNT
	.align		4
        /*0000*/ 	.byte	0x04, 0x2f
        /*0002*/ 	.short	(.L_4 - .L_3)
	.align		4
.L_3:
        /*0004*/ 	.word	index@(kernel_cutlass_kernel_cudnngemm_swigludense_gemm_persistent_swigluPersistentDenseGemmKernel_object_at__TiledMMA_ThrLayoutVMNK11110000_PermutationMNK____MMAAtom_ThrID10_ShapeMNK6425616_TVL_0)
        /*0008*/ 	.word	0x00000067


	//----- nvinfo : EIATTR_FRAME_SIZE
	.align		4
.L_4:
        /*000c*/ 	.byte	0x04, 0x11
        /*000e*/ 	.short	(.L_6 - .L_5)
	.align		4
.L_5:
        /*0010*/ 	.word	index@($__internal_2_$__cuda_sm10x_tcgen05_guardrail_trap_unallocated_columns_being_dealloced)
        /*0014*/ 	.word	0x00000000


	//----- nvinfo : EIATTR_FRAME_SIZE
	.align		4
.L_6:
        /*0018*/ 	.byte	0x04, 0x11
        /*001a*/ 	.short	(.L_8 - .L_7)
	.align		4
.L_7:
        /*001c*/ 	.word	index@($__internal_1_$__cuda_sm10x_tcgen05_guardrail_trap_phase_invalid_during_alloc)
        /*0020*/ 	.word	0x00000000


	//----- nvinfo : EIATTR_FRAME_SIZE
	.align		4
.L_8:
        /*0024*/ 	.byte	0x04, 0x11
        /*0026*/ 	.short	(.L_10 - .L_9)
	.align		4
.L_9:
        /*0028*/ 	.word	index@($__internal_0_$__cuda_sm10x_tcgen05_guardrail_trap_col_being_dealloced_not_returned_by_alloc)
        /*002c*/ 	.word	0x00000000


	//----- nvinfo : EIATTR_FRAME_SIZE
	.align		4
.L_10:
        /*0030*/ 	.byte	0x04, 0x11
        /*0032*/ 	.short	(.L_12 - .L_11)
	.align		4
.L_11:
        /*0034*/ 	.word	index@(kernel_cutlass_kernel_cudnngemm_swigludense_gemm_persistent_swigluPersistentDenseGemmKernel_object_at__TiledMMA_ThrLayoutVMNK11110000_PermutationMNK____MMAAtom_ThrID10_ShapeMNK6425616_TVL_0)
        /*0038*/ 	.word	0x00000000


	//----- nvinfo : EIATTR_MIN_STACK_SIZE
	.align		4
.L_12:
        /*003c*/ 	.byte	0x04, 0x12
        /*003e*/ 	.short	(.L_14 - .L_13)
	.align		4
.L_13:
        /*0040*/ 	.word	index@(kernel_cutlass_kernel_cudnngemm_swigludense_gemm_persistent_swigluPersistentDenseGemmKernel_object_at__TiledMMA_ThrLayoutVMNK11110000_PermutationMNK____MMAAtom_ThrID10_ShapeMNK6425616_TVL_0)
        /*0044*/ 	.word	0x00000000
.L_14:


//--------------------- .nv.info.kernel_cutlass_kernel_cudnngemm_swigludense_gemm_persistent_swigluPersistentDenseGemmKernel_object_at__TiledMMA_ThrLayoutVMNK11110000_PermutationMNK____MMAAtom_ThrID10_ShapeMNK6425616_TVL_0 --------------------------
	.section	.nv.info.kernel_cutlass_kernel_cudnngemm_swigludense_gemm_persistent_swigluPersistentDenseGemmKernel_object_at__TiledMMA_ThrLayoutVMNK11110000_PermutationMNK____MMAAtom_ThrID10_ShapeMNK6425616_TVL_0,"",@"SHT_CUDA_INFO"
	.sectionflags	@""
	.align	4


	//----- nvinfo : EIATTR_CUDA_API_VERSION
	.align		4
        /*0000*/ 	.byte	0x04, 0x37
        /*0002*/ 	.short	(.L_16 - .L_15)
.L_15:
        /*0004*/ 	.word	0x00000081


	//----- nvinfo : EIATTR_KPARAM_INFO
	.align		4
.L_16:
        /*0008*/ 	.byte	0x04, 0x17
        /*000a*/ 	.short	(.L_18 - .L_17)
.L_17:
        /*000c*/ 	.word	0x00000000
        /*0010*/ 	.short	0x0008
        /*0012*/ 	.short	0x0264
        /*0014*/ 	.byte	0x00, 0xf0, 0x11, 0x00


	//----- nvinfo : EIATTR_KPARAM_INFO
	.align		4
.L_18:
        /*0018*/ 	.byte	0x04, 0x17
        /*001a*/ 	.short	(.L_20 - .L_19)
.L_19:
        /*001c*/ 	.word	0x00000000
        /*0020*/ 	.short	0x0007
        /*0022*/ 	.short	0x0258
        /*0024*/ 	.byte	0x00, 0xf0, 0x31, 0x00


	//----- nvinfo : EIATTR_KPARAM_INFO
	.align		4
.L_20:
        /*0028*/ 	.byte	0x04, 0x17
        /*002a*/ 	.short	(.L_22 - .L_21)
.L_21:
        /*002c*/ 	.word	0x00000000
        /*0030*/ 	.short	0x0006
        /*0032*/ 	.short	0x024c
        /*0034*/ 	.byte	0x00, 0xf0, 0x31, 0x00


	//----- nvinfo : EIATTR_KPARAM_INFO
	.align		4
.L_22:
        /*0038*/ 	.byte	0x04, 0x17
        /*003a*/ 	.short	(.L_24 - .L_23)
.L_23:
        /*003c*/ 	.word	0x00000000
        /*0040*/ 	.short	0x0005
        /*0042*/ 	.short	0x0240
        /*0044*/ 	.byte	0x00, 0xf0, 0x31, 0x00


	//----- nvinfo : EIATTR_KPARAM_INFO
	.align		4
.L_24:
        /*0048*/ 	.byte	0x04, 0x17
        /*004a*/ 	.short	(.L_26 - .L_25)
.L_25:
        /*004c*/ 	.word	0x00000000
        /*0050*/ 	.short	0x0004
        /*0052*/ 	.short	0x01c0
        /*0054*/ 	.byte	0x00, 0xf0, 0x01, 0x02


	//----- nvinfo : EIATTR_KPARAM_INFO
	.align		4
.L_26:
        /*0058*/ 	.byte	0x04, 0x17
        /*005a*/ 	.short	(.L_28 - .L_27)
.L_27:
        /*005c*/ 	.word	0x00000000
        /*0060*/ 	.short	0x0003
        /*0062*/ 	.short	0x0140
        /*0064*/ 	.byte	0x00, 0xf0, 0x01, 0x02


	//----- nvinfo : EIATTR_KPARAM_INFO
	.align		4
.L_28:
        /*0068*/ 	.byte	0x04, 0x17
        /*006a*/ 	.short	(.L_30 - .L_29)
.L_29:
        /*006c*/ 	.word	0x00000000
        /*0070*/ 	.short	0x0002
        /*0072*/ 	.short	0x00c0
        /*0074*/ 	.byte	0x00, 0xf0, 0x01, 0x02


	//----- nvinfo : EIATTR_KPARAM_INFO
	.align		4
.L_30:
        /*0078*/ 	.byte	0x04, 0x17
        /*007a*/ 	.short	(.L_32 - .L_31)
.L_31:
        /*007c*/ 	.word	0x00000000
        /*0080*/ 	.short	0x0001
        /*0082*/ 	.short	0x0040
        /*0084*/ 	.byte	0x00, 0xf0, 0x01, 0x02


	//----- nvinfo : EIATTR_KPARAM_INFO
	.align		4
.L_32:
        /*0088*/ 	.byte	0x04, 0x17
        /*008a*/ 	.short	(.L_34 - .L_33)
.L_33:
        /*008c*/ 	.word	0x00000000
        /*0090*/ 	.short	0x0000
        /*0092*/ 	.short	0x0000
        /*0094*/ 	.byte	0x00, 0xf0, 0x0d, 0x00


	//----- nvinfo : EIATTR_AT_ENTRY_FRAGMENTS
	.align		4
.L_34:
        /*0098*/ 	.byte	0x04, 0x4f
        /*009a*/ 	.short	(.L_36 - .L_35)


	//   ....[0]....
.L_35:
        /*009c*/ 	.word	0x00000004


	//----- nvinfo : EIATTR_RESERVED_SMEM_USED
	.align		4
.L_36:
        /*00a0*/ 	.byte	0x01, 0x41
	.zero		2


	//----- nvinfo : EIATTR_SPARSE_MMA_MASK
	.align		4
        /*00a4*/ 	.byte	0x03, 0x50
        /*00a6*/ 	.short	0x0000


	//----- nvinfo : EIATTR_TCGEN05_1CTA_USED
	.align		4
        /*00a8*/ 	.byte	0x01, 0x51
	.zero		2


	//----- nvinfo : EIATTR_MAXREG_COUNT
	.align		4
        /*00ac*/ 	.byte	0x03, 0x1b
        /*00ae*/ 	.short	0x00ff


	//----- nvinfo : EIATTR_NUM_BARRIERS
	.align		4
        /*00b0*/ 	.byte	0x02, 0x4c
        /*00b2*/ 	.byte	0x03
	.zero		1


	//----- nvinfo : EIATTR_INT_WARP_WIDE_INSTR_OFFSETS
	.align		4
        /*00b4*/ 	.byte	0x04, 0x31
        /*00b6*/ 	.short	(.L_38 - .L_37)


	//   ....[0]....
.L_37:
        /*00b8*/ 	.word	0x00004010


	//   ....[1]....
        /*00bc*/ 	.word	0x00004050


	//----- nvinfo : EIATTR_COOP_GROUP_MASK_REGIDS
	.align		4
.L_38:
        /*00c0*/ 	.byte	0x04, 0x29
        /*00c2*/ 	.short	(.L_40 - .L_39)


	//   ....[0]....
.L_39:
        /*00c4*/ 	.word	0xffffffff


	//   ....[1]....
        /*00c8*/ 	.word	0xffffffff


	//   ....[2]....
        /*00cc*/ 	.word	0xffffffff


	//   ....[3]....
        /*00d0*/ 	.word	0xffffffff


	//   ....[4]....
        /*00d4*/ 	.word	0xffffffff


	//   ....[5]....
        /*00d8*/ 	.word	0xffffffff


	//   ....[6]....
        /*00dc*/ 	.word	0xffffffff


	//----- nvinfo : EIATTR_COOP_GROUP_INSTR_OFFSETS
	.align		4
.L_40:
        /*00e0*/ 	.byte	0x04, 0x28
        /*00e2*/ 	.short	(.L_42 - .L_41)


	//   ....[0]....
.L_41:
        /*00e4*/ 	.word	0x00000400


	//   ....[1]....
        /*00e8*/ 	.word	0x000005b0


	//   ....[2]....
        /*00ec*/ 	.word	0x00000650


	//   ....[3]....
        /*00f0*/ 	.word	0x00001930


	//   ....[4]....
        /*00f4*/ 	.word	0x00001bf0


	//   ....[5]....
        /*00f8*/ 	.word	0x00003ea0


	//   ....[6]....
        /*00fc*/ 	.word	0x00004100


	//----- nvinfo : EIATTR_VRC_CTA_INIT_COUNT
	.align		4
.L_42:
        /*0100*/ 	.byte	0x02, 0x4a
        /*0102*/ 	.byte	0x80
	.zero		1


	//----- nvinfo : EIATTR_MBARRIER_INSTR_OFFSETS
	.align		4
        /*0104*/ 	.byte	0x04, 0x39
        /*0106*/ 	.short	(.L_44 - .L_43)


	//   ....[0]....
.L_43:
        /*0108*/ 	.word	0x00000330
        /*010c*/ 	.word	0x000000ff
        /*0110*/ 	.word	0x00000000
        /*0114*/ 	.short	0x0100
        /*0116*/ 	.byte	0x05
	.zero		1


	//   ....[1]....
        /*0118*/ 	.word	0x00000340
        /*011c*/ 	.word	0x000000ff
        /*0120*/ 	.word	0x00000008
        /*0124*/ 	.short	0x0100
        /*0126*/ 	.byte	0x05
	.zero		1


	//   ....[2]....
        /*0128*/ 	.word	0x00000350
        /*012c*/ 	.word	0x000000ff
        /*0130*/ 	.word	0x00000010
        /*0134*/ 	.short	0x0100
        /*0136*/ 	.byte	0x05
	.zero		1


	//   ....[3]....
        /*0138*/ 	.word	0x00000360
        /*013c*/ 	.word	0x000000ff
        /*0140*/ 	.word	0x00000018
        /*0144*/ 	.short	0x0100
        /*0146*/ 	.byte	0x05
	.zero		1


	//   ....[4]....
        /*0148*/ 	.word	0x00000370
        /*014c*/ 	.word	0x000000ff
        /*0150*/ 	.word	0x00000020
        /*0154*/ 	.short	0x0100
        /*0156*/ 	.byte	0x05
	.zero		1


	//   ....[5]....
        /*0158*/ 	.word	0x00000380
        /*015c*/ 	.word	0x000000ff
        /*0160*/ 	.word	0x00000028
        /*0164*/ 	.short	0x0100
        /*0166*/ 	.byte	0x05
	.zero		1


	//   ....[6]....
        /*0168*/ 	.word	0x00000390
        /*016c*/ 	.word	0x000000ff
        /*0170*/ 	.word	0x00000030
        /*0174*/ 	.short	0x0100
        /*0176*/ 	.byte	0x05
	.zero		1


	//   ....[7]....
        /*0178*/ 	.word	0x000003a0
        /*017c*/ 	.word	0x000000ff
        /*0180*/ 	.word	0x00000038
        /*0184*/ 	.short	0x0100
        /*0186*/ 	.byte	0x05
	.zero		1


	//   ....[8]....
        /*0188*/ 	.word	0x00000520
        /*018c*/ 	.word	0x000000ff
        /*0190*/ 	.word	0x00000040
        /*0194*/ 	.short	0x0100
        /*0196*/ 	.byte	0x06
	.zero		1


	//   ....[9]....
        /*0198*/ 	.word	0x00000530
        /*019c*/ 	.word	0x000000ff
        /*01a0*/ 	.word	0x00000048
        /*01a4*/ 	.short	0x0100
        /*01a6*/ 	.byte	0x06
	.zero		1


	//   ....[10]....
        /*01a8*/ 	.word	0x00000540
        /*01ac*/ 	.word	0x000000ff
        /*01b0*/ 	.word	0x00000050
        /*01b4*/ 	.short	0x0100
        /*01b6*/ 	.byte	0x06
	.zero		1


	//   ....[11]....
        /*01b8*/ 	.word	0x00000550
        /*01bc*/ 	.word	0x000000ff
        /*01c0*/ 	.word	0x00000058
        /*01c4*/ 	.short	0x0100
        /*01c6*/ 	.byte	0x06
	.zero		1


	//   ....[12]....
        /*01c8*/ 	.word	0x00000ac0
        /*01cc*/ 	.word	0x000000ff
        /*01d0*/ 	.word	0x00000020
        /*01d4*/ 	.short	0x010a
        /*01d6*/ 	.byte	0x07
	.zero		1


	//   ....[13]....
        /*01d8*/ 	.word	0x00000c30
        /*01dc*/ 	.word	0x000000ff
        /*01e0*/ 	.word	0x00000020
        /*01e4*/ 	.short	0x010a
        /*01e6*/ 	.byte	0x09
	.zero		1


	//   ....[14]....
        /*01e8*/ 	.word	0x00000d50
        /*01ec*/ 	.word	0x000000ff
        /*01f0*/ 	.word	0x00000020
        /*01f4*/ 	.short	0x010a
        /*01f6*/ 	.byte	0x20
	.zero		1


	//   ....[15]....
        /*01f8*/ 	.word	0x00001050
        /*01fc*/ 	.word	0x000000ff
        /*0200*/ 	.word	0x00000020
        /*0204*/ 	.short	0x010a
        /*0206*/ 	.byte	0x04
	.zero		1


	//   ....[16]....
        /*0208*/ 	.word	0x00001400
        /*020c*/ 	.word	0x000000ff
        /*0210*/ 	.word	0x00000000
        /*0214*/ 	.short	0x010a
        /*0216*/ 	.byte	0x06
	.zero		1


	//   ....[17]....
        /*0218*/ 	.word	0x00001420
        /*021c*/ 	.word	0x000000ff
        /*0220*/ 	.word	0x00000050
        /*0224*/ 	.short	0x010a
        /*0226*/ 	.byte	0x07
	.zero		1


	//   ....[18]....
        /*0228*/ 	.word	0x000015b0
        /*022c*/ 	.word	0x000000ff
        /*0230*/ 	.word	0x00000000
        /*0234*/ 	.short	0x010a
        /*0236*/ 	.byte	0x05
	.zero		1


	//   ....[19]....
        /*0238*/ 	.word	0x00001730
        /*023c*/ 	.word	0x000000ff
        /*0240*/ 	.word	0x00000000
        /*0244*/ 	.short	0x010a
        /*0246*/ 	.byte	0x06
	.zero		1


	//   ....[20]....
        /*0248*/ 	.word	0x000018c0
        /*024c*/ 	.word	0x00000000
        /*0250*/ 	.word	0x00000050
        /*0254*/ 	.short	0x010a
        /*0256*/ 	.byte	0xff
	.zero		1


	//   ....[21]....
        /*0258*/ 	.word	0x00002240
        /*025c*/ 	.word	0x00000000
        /*0260*/ 	.word	0x00000040
        /*0264*/ 	.short	0x010a
        /*0266*/ 	.byte	0xff
	.zero		1


	//   ....[22]....
        /*0268*/ 	.word	0x00003c10
        /*026c*/ 	.word	0x00000000
        /*0270*/ 	.word	0x00000050
        /*0274*/ 	.short	0x0101
        /*0276*/ 	.byte	0xff
	.zero		1


	//   ....[23]....
        /*0278*/ 	.word	0x00004160
        /*027c*/ 	.word	0x00000000
        /*0280*/ 	.word	0x00000020
        /*0284*/ 	.short	0x010a
        /*0286*/ 	.byte	0xff
	.zero		1


	//   ....[24]....
        /*0288*/ 	.word	0x000041e0
        /*028c*/ 	.word	0x00000000
        /*0290*/ 	.word	0x00000020
        /*0294*/ 	.short	0x010a
        /*0296*/ 	.byte	0xff
	.zero		1


	//   ....[25]....
        /*0298*/ 	.word	0x00004250
        /*029c*/ 	.word	0x00000000
        /*02a0*/ 	.word	0x00000050
        /*02a4*/ 	.short	0x010a
        /*02a6*/ 	.byte	0xff
	.zero		1


	//   ....[26]....
        /*02a8*/ 	.word	0x000042d0
        /*02ac*/ 	.word	0x00000000
        /*02b0*/ 	.word	0x00000000
        /*02b4*/ 	.short	0x010a
        /*02b6*/ 	.byte	0xff
	.zero		1


	//   ....[27]....
        /*02b8*/ 	.word	0x00004330
        /*02bc*/ 	.word	0x00000000
        /*02c0*/ 	.word	0x00000050
        /*02c4*/ 	.short	0x010a
        /*02c6*/ 	.byte	0xff
	.zero		1


	//   ....[28]....
        /*02c8*/ 	.word	0x00004390
        /*02cc*/ 	.word	0x00000000
        /*02d0*/ 	.word	0x00000040
        /*02d4*/ 	.short	0x010a
        /*02d6*/ 	.byte	0xff
	.zero		1


	//----- nvinfo : EIATTR_NUM_MBARRIERS
	.align		4
.L_44:
        /*02d8*/ 	.byte	0x03, 0x38
        /*02da*/ 	.short	0x000c


	//----- nvinfo : EIATTR_EXIT_INSTR_OFFSETS
	.align		4
        /*02dc*/ 	.byte	0x04, 0x1c
        /*02de*/ 	.short	(.L_46 - .L_45)


	//   ....[0]....
.L_45:
        /*02e0*/ 	.word	0x000018f0


	//   ....[1]....
        /*02e4*/ 	.word	0x00004120


	//----- nvinfo : EIATTR_REQNTID
	.align		4
.L_46:
        /*02e8*/ 	.byte	0x04, 0x10
        /*02ea*/ 	.short	(.L_48 - .L_47)
.L_47:
        /*02ec*/ 	.word	0x000000c0
        /*02f0*/ 	.word	0x00000001
        /*02f4*/ 	.word	0x00000001


	//----- nvinfo : EIATTR_CRS_STACK_SIZE
	.align		4
.L_48:
        /*02f8*/ 	.byte	0x04, 0x1e
        /*02fa*/ 	.short	(.L_50 - .L_49)
.L_49:
        /*02fc*/ 	.word	0x00000000


	//----- nvinfo : EIATTR_CBANK_PARAM_SIZE
	.align		4
.L_50:
        /*0300*/ 	.byte	0x03, 0x19
        /*0302*/ 	.short	0x0268


	//----- nvinfo : EIATTR_PARAM_CBANK
	.align		4
        /*0304*/ 	.byte	0x04, 0x0a
        /*0306*/ 	.short	(.L_52 - .L_51)
	.align		4
.L_51:
        /*0308*/ 	.word	index@(.nv.constant0.kernel_cutlass_kernel_cudnngemm_swigludense_gemm_persistent_swigluPersistentDenseGemmKernel_object_at__TiledMMA_ThrLayoutVMNK11110000_PermutationMNK____MMAAtom_ThrID10_ShapeMNK6425616_TVL_0)
        /*030c*/ 	.short	0x0380
        /*030e*/ 	.short	0x0268


	//----- nvinfo : EIATTR_SW_WAR
	.align		4
.L_52:
        /*0310*/ 	.byte	0x04, 0x36
        /*0312*/ 	.short	(.L_54 - .L_53)
.L_53:
        /*0314*/ 	.word	0x00000008
.L_54:


//--------------------- .nv.compat                --------------------------
	.section	.nv.compat,"",@"SHT_CUDA_COMPAT_INFO"
	.align	4
        /*0000*/ 	.byte	0x02, 0x02, 0x02, 0x00, 0x02, 0x05, 0x05, 0x00, 0x02, 0x03, 0x01, 0x00, 0x02, 0x06, 0x01, 0x00


//--------------------- .nv.callgraph             --------------------------
	.section	.nv.callgraph,"",@"SHT_CUDA_CALLGRAPH"
	.align	4
	.sectionentsize	8
	.align		4
        /*0000*/ 	.word	0x00000000
	.align		4
        /*0004*/ 	.word	0xffffffff
	.align		4
        /*0008*/ 	.word	0x00000000
	.align		4
        /*000c*/ 	.word	0xfffffffe
	.align		4
        /*0010*/ 	.word	0x00000000
	.align		4
        /*0014*/ 	.word	0xfffffffd
	.align		4
        /*0018*/ 	.word	0x00000000
	.align		4
        /*001c*/ 	.word	0xfffffffc


//--------------------- .text.kernel_cutlass_kernel_cudnngemm_swigludense_gemm_persistent_swigluPersistentDenseGemmKernel_object_at__TiledMMA_ThrLayoutVMNK11110000_PermutationMNK____MMAAtom_ThrID10_ShapeMNK6425616_TVL_0 --------------------------
	.section	.text.kernel_cutlass_kernel_cudnngemm_swigludense_gemm_persistent_swigluPersistentDenseGemmKernel_object_at__TiledMMA_ThrLayoutVMNK11110000_PermutationMNK____MMAAtom_ThrID10_ShapeMNK6425616_TVL_0,"ax",@progbits
	.align	128
        .global         kernel_cutlass_kernel_cudnngemm_swigludense_gemm_persistent_swigluPersistentDenseGemmKernel_object_at__TiledMMA_ThrLayoutVMNK11110000_PermutationMNK____MMAAtom_ThrID10_ShapeMNK6425616_TVL_0
        .type           kernel_cutlass_kernel_cudnngemm_swigludense_gemm_persistent_swigluPersistentDenseGemmKernel_object_at__TiledMMA_ThrLayoutVMNK11110000_PermutationMNK____MMAAtom_ThrID10_ShapeMNK6425616_TVL_0,@function
        .size           kernel_cutlass_kernel_cudnngemm_swigludense_gemm_persistent_swigluPersistentDenseGemmKernel_object_at__TiledMMA_ThrLayoutVMNK11110000_PermutationMNK____MMAAtom_ThrID10_ShapeMNK6425616_TVL_0,(.L_x_57 - kernel_cutlass_kernel_cudnngemm_swigludense_gemm_persistent_swigluPersistentDenseGemmKernel_object_at__TiledMMA_ThrLayoutVMNK11110000_PermutationMNK____MMAAtom_ThrID10_ShapeMNK6425616_TVL_0)
        .other          kernel_cutlass_kernel_cudnngemm_swigludense_gemm_persistent_swigluPersistentDenseGemmKernel_object_at__TiledMMA_ThrLayoutVMNK11110000_PermutationMNK____MMAAtom_ThrID10_ShapeMNK6425616_TVL_0,@"STO_CUDA_ENTRY STV_DEFAULT"
kernel_cutlass_kernel_cudnngemm_swigludense_gemm_persistent_swigluPersistentDenseGemmKernel_object_at__TiledMMA_ThrLayoutVMNK11110000_PermutationMNK____MMAAtom_ThrID10_ShapeMNK6425616_TVL_0:
.text.kernel_cutlass_kernel_cudnngemm_swigludense_gemm_persistent_swigluPersistentDenseGemmKernel_object_at__TiledMMA_ThrLayoutVMNK11110000_PermutationMNK____MMAAtom_ThrID10_ShapeMNK6425616_TVL_0:
[----:B------:R-:W1:Y:S08]  /*0000*/  LDC R1, c[0x0][0x37c] ;  /* 0x0000df00ff017b82 */ /* 0x000e700000000800 */
[----:B------:R-:W2:Y:S01]  /*0010*/  S2UR UR7, SR_CgaCtaId ;  /* 0x00000000000779c3 */ /* 0x000ea20000008800 */
[----:B------:R-:W3:Y:S01]  /*0020*/  S2R R5, SR_TID.X ;  /* 0x0000000000057919 */ /* 0x000ee20000002100 */
[----:B------:R-:W4:Y:S01]  /*0030*/  LDCU.U8 UR9, c[0x0][0x382] ;  /* 0x00007040ff0977ac */ /* 0x000f220008000000 */
[----:B------:R-:W5:Y:S01]  /*0040*/  LDCU.U8 UR4, c[0x0][0x381] ;  /* 0x00007020ff0477ac */ /* 0x000f620008000000 */
[----:B------:R-:W2:Y:S01]  /*0050*/  LDCU UR6, c[0x0][0x36c] ;  /* 0x00006d80ff0677ac */ /* 0x000ea20008000800 */
[----:B------:R-:W-:Y:S01]  /*0060*/  UMOV UR13, 0x3 ;  /* 0x00000003000d7882 */ /* 0x000fe20000000000 */
[----:B----4-:R-:W-:-:S02]  /*0070*/  ULOP3.LUT UR9, UR9, 0x1, URZ, 0xc0, !UPT ;  /* 0x0000000109097892 */ /* 0x010fc4000f8ec0ff */
[----:B--2---:R-:W-:Y:S02]  /*0080*/  ULEA.HI UR5, UR7, UR7, URZ, 0x1 ;  /* 0x0000000707057291 */ /* 0x004fe4000f8f08ff */
[----:B-----5:R-:W-:Y:S02]  /*0090*/  ULOP3.LUT UR4, UR4, 0x1, URZ, 0xc0, !UPT ;  /* 0x0000000104047892 */ /* 0x020fe4000f8ec0ff */
[----:B------:R-:W-:Y:S02]  /*00a0*/  USHF.R.S32.HI UR28, URZ, 0x1, UR5 ;  /* 0x00000001ff1c7899 */ /* 0x000fe40008011405 */
[----:B------:R-:W-:Y:S02]  /*00b0*/  ULOP3.LUT UR12, UR5, 0xfffffffe, URZ, 0xc0, !UPT ;  /* 0xfffffffe050c7892 */ /* 0x000fe4000f8ec0ff */
[----:B------:R-:W-:Y:S01]  /*00c0*/  ULEA.HI UR8, UR5, UR28, URZ, 0x1 ;  /* 0x0000001c05087291 */ /* 0x000fe2000f8f08ff */
[----:B---3--:R-:W-:Y:S01]  /*00d0*/  SHF.R.U32.HI R71, RZ, 0x5, R5 ;  /* 0x00000005ff477819 */ /* 0x008fe20000011605 */
[----:B------:R-:W-:-:S02]  /*00e0*/  UISETP.EQ.U32.AND UP4, UPT, UR6, 0x1, UPT ;  /* 0x000000010600788c */ /* 0x000fc4000bf82070 */
[----:B------:R-:W-:Y:S01]  /*00f0*/  ULOP3.LUT UR8, UR8, 0xfffffffe, URZ, 0xc0, !UPT ;  /* 0xfffffffe08087892 */ /* 0x000fe2000f8ec0ff */
[C---:B------:R-:W-:Y:S01]  /*0100*/  ISETP.NE.AND P1, PT, R71.reuse, 0x5, PT ;  /* 0x000000054700780c */ /* 0x040fe20003f25270 */
[----:B------:R-:W-:Y:S01]  /*0110*/  UISETP.NE.U32.AND UP6, UPT, UR9, 0x1, UPT ;  /* 0x000000010900788c */ /* 0x000fe2000bfc5070 */
[----:B------:R-:W-:Y:S01]  /*0120*/  ISETP.NE.AND P0, PT, R71, RZ, PT ;  /* 0x000000ff4700720c */ /* 0x000fe20003f05270 */
[----:B------:R-:W-:Y:S02]  /*0130*/  UIADD3 UR28, UPT, UPT, UR28, -UR8, URZ ;  /* 0x800000081c1c7290 */ /* 0x000fe4000fffe0ff */
[----:B------:R-:W-:Y:S02]  /*0140*/  UIADD3 UR12, UPT, UPT, -UR12, UR7, URZ ;  /* 0x000000070c0c7290 */ /* 0x000fe4000fffe1ff */
[----:B------:R-:W-:Y:S02]  /*0150*/  UIADD3 UR5, UPT, UPT, UR28, UR28, URZ ;  /* 0x0000001c1c057290 */ /* 0x000fe4000fffe0ff */
[----:B------:R-:W-:-:S02]  /*0160*/  UISETP.NE.U32.AND UP5, UPT, UR4, 0x1, UPT ;  /* 0x000000010400788c */ /* 0x000fc4000bfa5070 */
[----:B------:R-:W-:Y:S02]  /*0170*/  USHF.L.U32 UR13, UR13, UR5, URZ ;  /* 0x000000050d0d7299 */ /* 0x000fe400080006ff */
[----:B-1----:R-:W-:Y:S10]  /*0180*/  @P1 BRA `(.L_x_0) ;  /* 0x0000000000381947 */ /* 0x002ff40003800000 */
[----:B------:R-:W1:Y:S02]  /*0190*/  LDCU.64 UR4, c[0x0][0x348] ;  /* 0x00006900ff0477ac */ /* 0x000e640008000a00 */
[----:B-1----:R-:W-:Y:S02]  /*01a0*/  UIADD3 UR14, UP3, UPT, UR4, 0x40, URZ ;  /* 0x00000040040e7890 */ /* 0x002fe4000ff7e0ff */
[----:B------:R-:W-:Y:S02]  /*01b0*/  UIADD3 UR10, UP2, UPT, UR4, 0xc0, URZ ;  /* 0x000000c0040a7890 */ /* 0x000fe4000ff5e0ff */
[----:B------:R-:W-:Y:S02]  /*01c0*/  UIADD3 UR8, UP1, UPT, UR4, 0x140, URZ ;  /* 0x0000014004087890 */ /* 0x000fe4000ff3e0ff */
[----:B------:R-:W-:Y:S02]  /*01d0*/  UIADD3 UR4, UP0, UPT, UR4, 0x1c0, URZ ;  /* 0x000001c004047890 */ /* 0x000fe4000ff1e0ff */
[----:B------:R-:W-:-:S02]  /*01e0*/  UIADD3.X UR15, UPT, UPT, URZ, UR5, URZ, UP3, !UPT ;  /* 0x00000005ff0f7290 */ /* 0x000fc40009ffe4ff */
[----:B------:R-:W-:Y:S02]  /*01f0*/  UIADD3.X UR11, UPT, UPT, URZ, UR5, URZ, UP2, !UPT ;  /* 0x00000005ff0b7290 */ /* 0x000fe400097fe4ff */
[----:B------:R-:W-:Y:S02]  /*0200*/  UIADD3.X UR9, UPT, UPT, URZ, UR5, URZ, UP1, !UPT ;  /* 0x00000005ff097290 */ /* 0x000fe40008ffe4ff */
[----:B------:R-:W-:-:S03]  /*0210*/  UIADD3.X UR5, UPT, UPT, URZ, UR5, URZ, UP0, !UPT ;  /* 0x00000005ff057290 */ /* 0x000fc600087fe4ff */
[----:B------:R1:W-:Y:S02]  /*0220*/  UTMACCTL.PF [UR14] ;  /* 0x000000000e0079b9 */ /* 0x0003e40008040000 */
[----:B------:R1:W-:Y:S02]  /*0230*/  UTMACCTL.PF [UR10] ;  /* 0x000000000a0079b9 */ /* 0x0003e40008040000 */
[----:B------:R1:W-:Y:S02]  /*0240*/  UTMACCTL.PF [UR8] ;  /* 0x00000000080079b9 */ /* 0x0003e40008040000 */
[----:B------:R1:W-:Y:S02]  /*0250*/  UTMACCTL.PF [UR4] ;  /* 0x00000000040079b9 */ /* 0x0003e40008040000 */
[----:B-1----:R-:W-:Y:S01]  /*0260*/  NOP ;  /* 0x0000000000007918 */ /* 0x002fe20000000000 */
.L_x_0:
[----:B------:R-:W-:Y:S05]  /*0270*/  @P0 BRA `(.L_x_1) ;  /* 0x0000000000500947 */ /* 0x000fea0003800000 */
[----:B------:R-:W-:Y:S01]  /*0280*/  UMOV UR5, 0x400 ;  /* 0x0000040000057882 */ /* 0x000fe20000000000 */
[----:B------:R-:W-:Y:S01]  /*0290*/  UMOV UR8, 0x1 ;  /* 0x0000000100087882 */ /* 0x000fe20000000000 */
[----:B------:R-:W-:Y:S02]  /*02a0*/  ULEA UR5, UR7, UR5, 0x18 ;  /* 0x0000000507057291 */ /* 0x000fe4000f8ec0ff */
[----:B------:R-:W-:-:S04]  /*02b0*/  UIADD3 UR8, UPT, UPT, -UR8, 0x100000, URZ ;  /* 0x0010000008087890 */ /* 0x000fc8000fffe1ff */
[----:B------:R-:W-:Y:S02]  /*02c0*/  USHF.L.U32 UR9, UR8, 0xb, URZ ;  /* 0x0000000b08097899 */ /* 0x000fe400080006ff */
[----:B------:R-:W-:Y:S01]  /*02d0*/  USHF.L.U32 UR8, UR8, 0x1, URZ ;  /* 0x0000000108087899 */ /* 0x000fe200080006ff */
[----:B------:R-:W-:Y:S02]  /*02e0*/  UMOV UR4, 0x3 ;  /* 0x0000000300047882 */ /* 0x000fe40000000000 */
[----:B------:R-:W-:-:S04]  /*02f0*/  UIADD3 UR10, UPT, UPT, -UR4, 0x100000, URZ ;  /* 0x00100000040a7890 */ /* 0x000fc8000fffe1ff */
[----:B------:R-:W-:Y:S02]  /*0300*/  USHF.L.U32 UR11, UR10, 0xb, URZ ;  /* 0x0000000b0a0b7899 */ /* 0x000fe400080006ff */
[----:B------:R-:W-:Y:S01]  /*0310*/  USHF.L.U32 UR10, UR10, 0x1, URZ ;  /* 0x000000010a0a7899 */ /* 0x000fe200080006ff */
[----:B------:R-:W1:Y:S02]  /*0320*/  FENCE.VIEW.ASYNC.S ;  /* 0x00000000000073c6 */ /* 0x000e640000000000 */
[----:B-1----:R1:W2:Y:S01]  /*0330*/  SYNCS.EXCH.64 URZ, [UR5], UR8 ;  /* 0x0000000805ff75b2 */ /* 0x0022a20008000100 */
[----:B------:R1:W3:Y:S01]  /*0340*/  SYNCS.EXCH.64 URZ, [UR5+0x8], UR8 ;  /* 0x0000080805ff75b2 */ /* 0x0002e20008000100 */
[----:B------:R1:W4:Y:S01]  /*0350*/  SYNCS.EXCH.64 URZ, [UR5+0x10], UR8 ;  /* 0x0000100805ff75b2 */ /* 0x0003220008000100 */
[----:B------:R1:W5:Y:S06]  /*0360*/  SYNCS.EXCH.64 URZ, [UR5+0x18], UR8 ;  /* 0x0000180805ff75b2 */ /* 0x00036c0008000100 */
[----:B------:R1:W1:Y:S01]  /*0370*/  SYNCS.EXCH.64 URZ, [UR5+0x20], UR10 ;  /* 0x0000200a05ff75b2 */ /* 0x0002620008000100 */
[----:B------:R1:W1:Y:S01]  /*0380*/  SYNCS.EXCH.64 URZ, [UR5+0x28], UR10 ;  /* 0x0000280a05ff75b2 */ /* 0x0002620008000100 */
[----:B------:R1:W1:Y:S01]  /*0390*/  SYNCS.EXCH.64 URZ, [UR5+0x30], UR10 ;  /* 0x0000300a05ff75b2 */ /* 0x0002620008000100 */
[----:B------:R1:W1:Y:S01]  /*03a0*/  SYNCS.EXCH.64 URZ, [UR5+0x38], UR10 ;  /* 0x0000380a05ff75b2 */ /* 0x0002620008000100 */
[----:B------:R-:W-:Y:S01]  /*03b0*/  NOP ;  /* 0x0000000000007918 */ /* 0x000fe20000000000 */
.L_x_1:
[----:B------:R-:W-:Y:S01]  /*03c0*/  NOP ;  /* 0x0000000000007918 */ /* 0x000fe20000000000 */
[----:B------:R-:W-:Y:S05]  /*03d0*/  BRA.U !UP4, `(.L_x_2) ;  /* 0x000000010c087547 */ /* 0x000fea000b800000 */
[----:B-12345:R-:W-:Y:S01]  /*03e0*/  UCGABAR_ARV ;  /* 0x00000000000079c7 */ /* 0x03efe20008000000 */
[----:B------:R-:W-:Y:S05]  /*03f0*/  BRA `(.L_x_3) ;  /* 0x0000000000047947 */ /* 0x000fea0003800000 */
.L_x_2:
[----:B-12345:R-:W-:Y:S01]  /*0400*/  NOP ;  /* 0x0000000000007918 */ /* 0x03efe20000000000 */
.L_x_3:
[----:B------:R-:W-:Y:S05]  /*0410*/  BRA.U !UP4, `(.L_x_4) ;  /* 0x000000010c0c7547 */ /* 0x000fea000b800000 */
[----:B------:R-:W-:Y:S01]  /*0420*/  UCGABAR_WAIT ;  /* 0x0000000000007dc7 */ /* 0x000fe20008000000 */
[----:B------:R-:W-:Y:S01]  /*0430*/  CCTL.IVALL ;  /* 0x00000000ff00798f */ /* 0x000fe20002000000 */
[----:B------:R-:W-:Y:S05]  /*0440*/  BRA `(.L_x_5) ;  /* 0x0000000000047947 */ /* 0x000fea0003800000 */
.L_x_4:
[----:B------:R-:W-:Y:S06]  /*0450*/  BAR.SYNC.DEFER_BLOCKING 0x0 ;  /* 0x0000000000007b1d */ /* 0x000fec0000010000 */
.L_x_5:
[----:B------:R-:W-:Y:S05]  /*0460*/  @P0 BRA `(.L_x_6) ;  /* 0x0000000000400947 */ /* 0x000fea0003800000 */
[----:B------:R-:W-:Y:S01]  /*0470*/  UMOV UR6, 0x400 ;  /* 0x0000040000067882 */ /* 0x000fe20000000000 */
[----:B------:R-:W-:Y:S01]  /*0480*/  UMOV UR5, 0x1 ;  /* 0x0000000100057882 */ /* 0x000fe20000000000 */
[----:B------:R-:W-:Y:S01]  /*0490*/  UMOV UR4, 0x4 ;  /* 0x0000000400047882 */ /* 0x000fe20000000000 */
[----:B------:R-:W-:Y:S02]  /*04a0*/  ULEA UR6, UR7, UR6, 0x18 ;  /* 0x0000000607067291 */ /* 0x000fe4000f8ec0ff */
[----:B------:R-:W-:-:S04]  /*04b0*/  UIADD3 UR8, UPT, UPT, -UR5, 0x100000, URZ ;  /* 0x0010000005087890 */ /* 0x000fc8000fffe1ff */
[----:B------:R-:W-:Y:S02]  /*04c0*/  USHF.L.U32 UR9, UR8, 0xb, URZ ;  /* 0x0000000b08097899 */ /* 0x000fe400080006ff */
[----:B------:R-:W-:Y:S02]  /*04d0*/  USHF.L.U32 UR8, UR8, 0x1, URZ ;  /* 0x0000000108087899 */ /* 0x000fe400080006ff */
[----:B------:R-:W-:-:S04]  /*04e0*/  UIADD3 UR4, UPT, UPT, -UR4, 0x100000, URZ ;  /* 0x0010000004047890 */ /* 0x000fc8000fffe1ff */
[----:B------:R-:W-:Y:S02]  /*04f0*/  USHF.L.U32 UR5, UR4, 0xb, URZ ;  /* 0x0000000b04057899 */ /* 0x000fe400080006ff */
[----:B------:R-:W-:Y:S01]  /*0500*/  USHF.L.U32 UR4, UR4, 0x1, URZ ;  /* 0x0000000104047899 */ /* 0x000fe200080006ff */
[----:B------:R-:W1:Y:S03]  /*0510*/  FENCE.VIEW.ASYNC.S ;  /* 0x00000000000073c6 */ /* 0x000e660000000000 */
[----:B-1----:R1:W2:Y:S01]  /*0520*/  SYNCS.EXCH.64 URZ, [UR6+0x40], UR8 ;  /* 0x0000400806ff75b2 */ /* 0x0022a20008000100 */
[----:B------:R1:W3:Y:S07]  /*0530*/  SYNCS.EXCH.64 URZ, [UR6+0x48], UR8 ;  /* 0x0000480806ff75b2 */ /* 0x0002ee0008000100 */
[----:B------:R1:W4:Y:S01]  /*0540*/  SYNCS.EXCH.64 URZ, [UR6+0x50], UR4 ;  /* 0x0000500406ff75b2 */ /* 0x0003220008000100 */
[----:B------:R1:W5:Y:S01]  /*0550*/  SYNCS.EXCH.64 URZ, [UR6+0x58], UR4 ;  /* 0x0000580406ff75b2 */ /* 0x0003620008000100 */
[----:B------:R-:W-:Y:S01]  /*0560*/  NOP ;  /* 0x0000000000007918 */ /* 0x000fe20000000000 */
.L_x_6:
[----:B------:R-:W-:Y:S01]  /*0570*/  NOP ;  /* 0x0000000000007918 */ /* 0x000fe20000000000 */
[----:B------:R-:W-:Y:S05]  /*0580*/  BRA.U !UP4, `(.L_x_7) ;  /* 0x000000010c087547 */ /* 0x000fea000b800000 */
[----:B--2345:R-:W-:Y:S01]  /*0590*/  UCGABAR_ARV ;  /* 0x00000000000079c7 */ /* 0x03cfe20008000000 */
[----:B------:R-:W-:Y:S05]  /*05a0*/  BRA `(.L_x_8) ;  /* 0x0000000000047947 */ /* 0x000fea0003800000 */
.L_x_7:
[----:B--2345:R-:W-:Y:S01]  /*05b0*/  NOP ;  /* 0x0000000000007918 */ /* 0x03cfe20000000000 */
.L_x_8:
[----:B------:R-:W-:Y:S05]  /*05c0*/  BRA.U !UP4, `(.L_x_9) ;  /* 0x000000010c0c7547 */ /* 0x000fea000b800000 */
[----:B------:R-:W-:Y:S01]  /*05d0*/  UCGABAR_WAIT ;  /* 0x0000000000007dc7 */ /* 0x000fe20008000000 */
[----:B------:R-:W-:Y:S01]  /*05e0*/  CCTL.IVALL ;  /* 0x00000000ff00798f */ /* 0x000fe20002000000 */
[----:B------:R-:W-:Y:S05]  /*05f0*/  BRA `(.L_x_10) ;  /* 0x0000000000047947 */ /* 0x000fea0003800000 */
.L_x_9:
[----:B------:R-:W-:Y:S06]  /*0600*/  BAR.SYNC.DEFER_BLOCKING 0x0 ;  /* 0x0000000000007b1d */ /* 0x000fec0000010000 */
.L_x_10:
[----:B------:R-:W-:Y:S01]  /*0610*/  NOP ;  /* 0x0000000000007918 */ /* 0x000fe20000000000 */
[----:B------:R-:W-:Y:S05]  /*0620*/  BRA.U !UP4, `(.L_x_11) ;  /* 0x000000010c087547 */ /* 0x000fea000b800000 */
[----:B------:R-:W-:Y:S01]  /*0630*/  UCGABAR_ARV ;  /* 0x00000000000079c7 */ /* 0x000fe20008000000 */
[----:B------:R-:W-:Y:S05]  /*0640*/  BRA `(.L_x_12) ;  /* 0x0000000000047947 */ /* 0x000fea0003800000 */
.L_x_11:
[----:B------:R-:W-:Y:S01]  /*0650*/  NOP ;  /* 0x0000000000007918 */ /* 0x000fe20000000000 */
.L_x_12:
[----:B------:R-:W-:Y:S05]  /*0660*/  BRA.U !UP4, `(.L_x_13) ;  /* 0x000000010c0c7547 */ /* 0x000fea000b800000 */
[----:B------:R-:W-:Y:S01]  /*0670*/  UCGABAR_WAIT ;  /* 0x0000000000007dc7 */ /* 0x000fe20008000000 */
[----:B------:R-:W-:Y:S01]  /*0680*/  CCTL.IVALL ;  /* 0x00000000ff00798f */ /* 0x000fe20002000000 */
[----:B------:R-:W-:Y:S05]  /*0690*/  BRA `(.L_x_14) ;  /* 0x0000000000047947 */ /* 0x000fea0003800000 */
.L_x_13:
[----:B------:R-:W-:Y:S06]  /*06a0*/  BAR.SYNC.DEFER_BLOCKING 0x0 ;  /* 0x0000000000007b1d */ /* 0x000fec0000010000 */
.L_x_14:
[----:B------:R-:W-:Y:S01]  /*06b0*/  UMOV UR23, 0x5 ;  /* 0x0000000500177882 */ /* 0x000fe20000000000 */
[----:B------:R-:W2:Y:S01]  /*06c0*/  LDCU.U8 UR20, c[0x0][0x5c8] ;  /* 0x0000b900ff1477ac */ /* 0x000ea20008000000 */
[----:B------:R-:W3:Y:S01]  /*06d0*/  LDCU.U8 UR19, c[0x0][0x5c9] ;  /* 0x0000b920ff1377ac */ /* 0x000ee20008000000 */
[----:B------:R-:W4:Y:S01]  /*06e0*/  LDCU.U8 UR18, c[0x0][0x5d4] ;  /* 0x0000ba80ff1277ac */ /* 0x000f220008000000 */
[----:B------:R-:W5:Y:S01]  /*06f0*/  LDCU.U8 UR17, c[0x0][0x5d5] ;  /* 0x0000baa0ff1177ac */ /* 0x000f620008000000 */
[----:B------:R-:W1:Y:S01]  /*0700*/  LDCU.U8 UR16, c[0x0][0x5e0] ;  /* 0x0000bc00ff1077ac */ /* 0x000e620008000000 */
[----:B------:R-:W1:Y:S01]  /*0710*/  LDCU.U8 UR15, c[0x0][0x5e1] ;  /* 0x0000bc20ff0f77ac */ /* 0x000e620008000000 */
[----:B------:R-:W-:Y:S01]  /*0720*/  USHF.L.U32 UR23, UR23, UR12, URZ ;  /* 0x0000000c17177299 */ /* 0x000fe200080006ff */
[----:B------:R-:W-:Y:S05]  /*0730*/  @P1 BRA `(.L_x_15) ;  /* 0x0000000800581947 */ /* 0x000fea0003800000 */
[----:B------:R-:W5:Y:S01]  /*0740*/  S2UR UR27, SR_CTAID.Z ;  /* 0x00000000001b79c3 */ /* 0x000f620000002700 */
[----:B------:R-:W-:Y:S01]  /*0750*/  UMOV UR26, 0x1 ;  /* 0x00000001001a7882 */ /* 0x000fe20000000000 */
[----:B------:R-:W-:Y:S01]  /*0760*/  UMOV UR25, URZ ;  /* 0x000000ff00197c82 */ /* 0x000fe20008000000 */
[----:B-----5:R-:W-:-:S09]  /*0770*/  UISETP.GT.U32.AND UP0, UPT, UR27, 0xff, UPT ;  /* 0x000000ff1b00788c */ /* 0x020fd2000bf04070 */
[----:B------:R-:W-:Y:S05]  /*0780*/  BRA.U UP0, `(.L_x_16) ;  /* 0x0000000500e87547 */ /* 0x000fea000b800000 */
[----:B-1----:R-:W1:Y:S01]  /*0790*/  LDCU.64 UR4, c[0x0][0x5c0] ;  /* 0x0000b800ff0477ac */ /* 0x002e620008000a00 */
[----:B------:R-:W5:Y:S01]  /*07a0*/  S2UR UR21, SR_CTAID.Y ;  /* 0x00000000001579c3 */ /* 0x000f620000002600 */
[----:B------:R-:W4:Y:S01]  /*07b0*/  LDCU UR8, c[0x0][0x5d0] ;  /* 0x0000ba00ff0877ac */ /* 0x000f220008000800 */
[----:B------:R-:W3:Y:S06]  /*07c0*/  LDCU UR10, c[0x0][0x374] ;  /* 0x00006e80ff0a77ac */ /* 0x000eec0008000800 */
[----:B------:R-:W2:Y:S01]  /*07d0*/  S2UR UR11, SR_CTAID.X ;  /* 0x00000000000b79c3 */ /* 0x000ea20000002500 */
[----:B------:R-:W-:Y:S01]  /*07e0*/  UMOV UR22, 0x400 ;  /* 0x0000040000167882 */ /* 0x000fe20000000000 */
[----:B------:R-:W2:Y:S06]  /*07f0*/  LDCU.64 UR30, c[0x0][0x348] ;  /* 0x00006900ff1e77ac */ /* 0x000eac0008000a00 */
[----:B------:R-:W3:Y:S01]  /*0800*/  S2UR UR14, SR_CgaCtaId ;  /* 0x00000000000e79c3 */ /* 0x000ee20000008800 */
[----:B-1----:R-:W-:Y:S01]  /*0810*/  UIMAD.WIDE.U32 UR6, UR27, UR5, URZ ;  /* 0x000000051b0672a5 */ /* 0x002fe2000f8e00ff */
[----:B------:R-:W-:-:S03]  /*0820*/  UMOV UR26, 0x1 ;  /* 0x00000001001a7882 */ /* 0x000fc60000000000 */
[----:B------:R-:W-:Y:S02]  /*0830*/  UIADD3 UR5, UPT, UPT, UR27, -UR7, URZ ;  /* 0x800000071b057290 */ /* 0x000fe4000fffe0ff */
[----:B-----5:R-:W-:Y:S02]  /*0840*/  USHF.L.U32 UR21, UR21, 0x8, URZ ;  /* 0x0000000815157899 */ /* 0x020fe400080006ff */
[----:B--2---:R-:W-:-:S04]  /*0850*/  USHF.R.U32.HI UR5, URZ, UR20, UR5 ;  /* 0x00000014ff057299 */ /* 0x004fc80008011605 */
[----:B------:R-:W-:Y:S02]  /*0860*/  UIADD3 UR5, UPT, UPT, UR7, UR5, URZ ;  /* 0x0000000507057290 */ /* 0x000fe4000fffe0ff */
[----:B------:R-:W-:Y:S02]  /*0870*/  USHF.L.U32 UR11, UR11, 0x6, URZ ;  /* 0x000000060b0b7899 */ /* 0x000fe400080006ff */
[----:B---3--:R-:W-:-:S04]  /*0880*/  USHF.R.U32.HI UR6, URZ, UR19, UR5 ;  /* 0x00000013ff067299 */ /* 0x008fc80008011605 */
[----:B------:R-:W-:Y:S02]  /*0890*/  UIADD3 UR6, UPT, UPT, -UR6, URZ, URZ ;  /* 0x000000ff06067290 */ /* 0x000fe4000fffe1ff */
[----:B------:R-:W-:Y:S02]  /*08a0*/  ULEA UR14, UR14, UR22, 0x18 ;  /* 0x000000160e0e7291 */ /* 0x000fe4000f8ec0ff */
[----:B------:R-:W-:Y:S01]  /*08b0*/  UIMAD UR6, UR6, UR4, UR27 ;  /* 0x00000004060672a4 */ /* 0x000fe2000f8e021b */
[----:B------:R-:W1:Y:S03]  /*08c0*/  LDCU.64 UR4, c[0x0][0x5d8] ;  /* 0x0000bb00ff0477ac */ /* 0x000e660008000a00 */
[----:B----4-:R-:W-:Y:S02]  /*08d0*/  UIMAD.WIDE.U32 UR8, UR6, UR8, URZ ;  /* 0x00000008060872a5 */ /* 0x010fe4000f8e00ff */
[----:B------:R-:W-:-:S02]  /*08e0*/  ULOP3.LUT UR22, UR21, 0x100, URZ, 0xc0, !UPT ;  /* 0x0000010015167892 */ /* 0x000fc4000f8ec0ff */
[----:B------:R-:W-:-:S04]  /*08f0*/  UIADD3 UR7, UPT, UPT, UR6, -UR9, URZ ;  /* 0x8000000906077290 */ /* 0x000fc8000fffe0ff */
[----:B------:R-:W-:-:S04]  /*0900*/  USHF.R.U32.HI UR7, URZ, UR18, UR7 ;  /* 0x00000012ff077299 */ /* 0x000fc80008011607 */
[----:B------:R-:W-:Y:S01]  /*0910*/  UIADD3 UR7, UPT, UPT, UR9, UR7, URZ ;  /* 0x0000000709077290 */ /* 0x000fe2000fffe0ff */
[----:B------:R-:W2:Y:S03]  /*0920*/  LDCU UR9, c[0x0][0x370] ;  /* 0x00006e00ff0977ac */ /* 0x000ea60008000800 */
[----:B------:R-:W-:Y:S01]  /*0930*/  USHF.R.U32.HI UR7, URZ, UR17, UR7 ;  /* 0x00000011ff077299 */ /* 0x000fe20008011607 */
[----:B------:R-:W3:Y:S03]  /*0940*/  LDCU UR8, c[0x0][0x378] ;  /* 0x00006f00ff0877ac */ /* 0x000ee60008000800 */
[----:B-1----:R-:W-:Y:S02]  /*0950*/  UIMAD.WIDE.U32 UR24, UR7, UR5, URZ ;  /* 0x00000005071872a5 */ /* 0x002fe4000f8e00ff */
[----:B------:R-:W-:-:S02]  /*0960*/  ULOP3.LUT UR24, UR11, 0x40, URZ, 0xc0, !UPT ;  /* 0x000000400b187892 */ /* 0x000fc4000f8ec0ff */
[----:B------:R-:W-:-:S04]  /*0970*/  UIADD3 UR5, UPT, UPT, UR7, -UR25, URZ ;  /* 0x8000001907057290 */ /* 0x000fc8000fffe0ff */
[----:B------:R-:W-:Y:S02]  /*0980*/  USHF.R.U32.HI UR5, URZ, UR16, UR5 ;  /* 0x00000010ff057299 */ /* 0x000fe40008011605 */
[----:B--2---:R-:W-:Y:S02]  /*0990*/  UIMAD UR9, UR10, UR9, URZ ;  /* 0x000000090a0972a4 */ /* 0x004fe4000f8e02ff */
[----:B------:R-:W-:Y:S02]  /*09a0*/  UIADD3 UR5, UPT, UPT, UR25, UR5, URZ ;  /* 0x0000000519057290 */ /* 0x000fe4000fffe0ff */
[----:B---3--:R-:W-:Y:S02]  /*09b0*/  UIMAD UR8, UR9, UR8, URZ ;  /* 0x00000008090872a4 */ /* 0x008fe4000f8e02ff */
[----:B------:R-:W-:Y:S02]  /*09c0*/  USHF.R.U32.HI UR5, URZ, UR15, UR5 ;  /* 0x0000000fff057299 */ /* 0x000fe40008011605 */
[----:B------:R-:W-:-:S02]  /*09d0*/  USHF.R.S32.HI UR9, URZ, 0x1f, UR8 ;  /* 0x0000001fff097899 */ /* 0x000fc40008011408 */
[----:B------:R-:W-:Y:S02]  /*09e0*/  UIADD3 UR5, UPT, UPT, -UR5, URZ, URZ ;  /* 0x000000ff05057290 */ /* 0x000fe4000fffe1ff */
[----:B------:R-:W-:Y:S02]  /*09f0*/  ULEA.HI UR21, UR9, UR8, URZ, 0x2 ;  /* 0x0000000809157291 */ /* 0x000fe4000f8f10ff */
[----:B------:R-:W-:Y:S02]  /*0a00*/  UIMAD UR4, UR5, UR4, UR7 ;  /* 0x00000004050472a4 */ /* 0x000fe4000f8e0207 */
[----:B------:R-:W-:Y:S01]  /*0a10*/  UIADD3 UR7, UPT, UPT, -UR7, URZ, URZ ;  /* 0x000000ff07077290 */ /* 0x000fe2000fffe1ff */
[----:B------:R-:W-:-:S04]  /*0a20*/  UMOV UR25, URZ ;  /* 0x000000ff00197c82 */ /* 0x000fc80008000000 */
[----:B------:R-:W1:Y:S02]  /*0a30*/  LDCU UR5, c[0x0][0x5cc] ;  /* 0x0000b980ff0577ac */ /* 0x000e640008000800 */
[----:B-1----:R-:W-:-:S12]  /*0a40*/  UIMAD UR5, UR7, UR5, UR6 ;  /* 0x00000005070572a4 */ /* 0x002fd8000f8e0206 */
.L_x_20:
[----:B------:R-:W-:Y:S01]  /*0a50*/  USHF.L.U32 UR6, UR26, 0x1f, URZ ;  /* 0x0000001f1a067899 */ /* 0x000fe200080006ff */
[----:B------:R-:W-:Y:S01]  /*0a60*/  HFMA2 R2, -RZ, RZ, 0, -0.0078125 ;  /* 0x0000a000ff027431 */ /* 0x000fe200000001ff */
[----:B------:R-:W-:Y:S02]  /*0a70*/  ULEA UR7, UR25, UR14, 0x3 ;  /* 0x0000000e19077291 */ /* 0x000fe4000f8e18ff */
[----:B------:R-:W-:Y:S02]  /*0a80*/  ULEA UR11, UR5, UR24, 0x7 ;  /* 0x00000018050b7291 */ /* 0x000fe4000f8e38ff */
[----:B------:R-:W-:Y:S01]  /*0a90*/  MOV R0, UR6 ;  /* 0x0000000600007c02 */ /* 0x000fe20008000f00 */
[----:B------:R-:W-:Y:S02]  /*0aa0*/  UIADD3 UR38, UP1, UPT, UR30, 0x40, URZ ;  /* 0x000000401e267890 */ /* 0x000fe4000ff3e0ff */
[----:B------:R-:W-:Y:S02]  /*0ab0*/  UIADD3 UR36, UP0, UPT, UR30, 0xc0, URZ ;  /* 0x000000c01e247890 */ /* 0x000fe4000ff1e0ff */
[----:B----4-:R1:W2:Y:S01]  /*0ac0*/  SYNCS.PHASECHK.TRANS64.TRYWAIT P2, [UR7+0x20], R0 ;  /* 0x00002000ff0075a7 */ /* 0x0102a20008041107 */
[----:B------:R-:W-:-:S02]  /*0ad0*/  ULEA UR7, UR4, UR22, 0x9 ;  /* 0x0000001604077291 */ /* 0x000fc4000f8e48ff */
[----:B------:R-:W-:Y:S02]  /*0ae0*/  UIADD3.X UR39, UPT, UPT, URZ, UR31, URZ, UP1, !UPT ;  /* 0x0000001fff277290 */ /* 0x000fe40008ffe4ff */
[----:B------:R-:W-:Y:S02]  /*0af0*/  UIADD3.X UR37, UPT, UPT, URZ, UR31, URZ, UP0, !UPT ;  /* 0x0000001fff257290 */ /* 0x000fe400087fe4ff */
[----:B------:R-:W-:Y:S02]  /*0b00*/  ULEA UR11, UR28, UR11, 0x5 ;  /* 0x0000000b1c0b7291 */ /* 0x000fe4000f8e28ff */
[----:B------:R-:W-:Y:S01]  /*0b10*/  ULEA UR7, UR12, UR7, 0x7 ;  /* 0x000000070c077291 */ /* 0x000fe2000f8e38ff */
[----:B------:R-:W-:Y:S01]  /*0b20*/  UMOV UR35, URZ ;  /* 0x000000ff00237c82 */ /* 0x000fe20008000000 */
[----:B------:R-:W-:Y:S02]  /*0b30*/  UPRMT UR34, URZ, 0x5410, UR23 ;  /* 0x00005410ff227896 */ /* 0x000fe40008000017 */
[----:B------:R-:W-:-:S12]  /*0b40*/  UPRMT UR33, URZ, 0x5410, UR13 ;  /* 0x00005410ff217896 */ /* 0x000fd8000800000d */
.L_x_19:
[----:B---3--:R-:W-:Y:S02]  /*0b50*/  UIADD3 UR5, UPT, UPT, UR25, 0x1, URZ ;  /* 0x0000000119057890 */ /* 0x008fe4000fffe0ff */
[----:B------:R-:W-:Y:S02]  /*0b60*/  ULEA UR8, UR25, UR28, 0x1 ;  /* 0x0000001c19087291 */ /* 0x000fe4000f8e08ff */
[----:B------:R-:W-:Y:S02]  /*0b70*/  UISETP.NE.AND UP0, UPT, UR5, 0x4, UPT ;  /* 0x000000040500788c */ /* 0x000fe4000bf05270 */
[----:B------:R-:W-:Y:S02]  /*0b80*/  ULEA UR4, UR25, UR12, 0x1 ;  /* 0x0000000c19047291 */ /* 0x000fe4000f8e08ff */
[----:B------:R-:W-:Y:S02]  /*0b90*/  ULEA UR9, UR25, UR14, 0x3 ;  /* 0x0000000e19097291 */ /* 0x000fe4000f8e18ff */
[----:B------:R-:W-:-:S02]  /*0ba0*/  USEL UR25, UR5, URZ, UP0 ;  /* 0x000000ff05197287 */ /* 0x000fc40008000000 */
[----:B------:R-:W-:Y:S02]  /*0bb0*/  USEL UR6, URZ, 0x1, UP0 ;  /* 0x00000001ff067887 */ /* 0x000fe40008000000 */
[----:B------:R-:W-:Y:S02]  /*0bc0*/  USHF.L.U32 UR10, UR35, 0x6, URZ ;  /* 0x00000006230a7899 */ /* 0x000fe400080006ff */
[----:B------:R-:W-:Y:S02]  /*0bd0*/  ULEA UR8, UR8, UR14, 0xc ;  /* 0x0000000e08087291 */ /* 0x000fe4000f8e60ff */
[----:B------:R-:W-:Y:S02]  /*0be0*/  ULEA UR4, UR4, UR14, 0xe ;  /* 0x0000000e04047291 */ /* 0x000fe4000f8e70ff */
[----:B------:R-:W-:Y:S01]  /*0bf0*/  UISETP.GT.U32.AND UP0, UPT, UR35, 0x3e, UPT ;  /* 0x0000003e2300788c */ /* 0x000fe2000bf04070 */
[----:B--2-4-:R-:W-:Y:S10]  /*0c00*/  @P2 BRA `(.L_x_17) ;  /* 0x0000000000102947 */ /* 0x014ff40003800000 */
[----:B------:R-:W-:-:S06]  /*0c10*/  USHF.L.U32 UR5, UR26, 0x1f, URZ ;  /* 0x0000001f1a057899 */ /* 0x000fcc00080006ff */
[----:B-1----:R-:W-:-:S04]  /*0c20*/  MOV R0, UR5 ;  /* 0x0000000500007c02 */ /* 0x002fc80008000f00 */
[----:B------:R-:W1:Y:S02]  /*0c30*/  SYNCS.PHASECHK.TRANS64.TRYWAIT P0, [UR9+0x20], R0 ;  /* 0x00002000ff0075a7 */ /* 0x000e640008001109 */
[----:B-1----:R-:W-:Y:S05]  /*0c40*/  @!P0 BRA `(.L_x_18) ;  /* 0x0000003400388947 */ /* 0x002fea0003800000 */
.L_x_17:
[----:B------:R-:W-:Y:S02]  /*0c50*/  ELECT P1, URZ, PT ;  /* 0x0000000000ff782f */ /* 0x000fe40003820000 */
[----:B------:R-:W-:Y:S01]  /*0c60*/  PLOP3.LUT P0, PT, PT, PT, UP0, 0x80, 0x8 ;  /* 0x000000000008781c */ /* 0x000fe20003f0f008 */
[----:B------:R-:W-:Y:S01]  /*0c70*/  ULOP3.LUT UR26, UR26, UR6, URZ, 0x3c, !UPT ;  /* 0x000000061a1a7292 */ /* 0x000fe2000f8e3cff */
[----:B------:R-:W-:Y:S01]  /*0c80*/  PLOP3.LUT P2, PT, PT, PT, PT, 0x80, 0x8 ;  /* 0x000000000008781c */ /* 0x000fe20003f4f070 */
[----:B------:R-:W-:Y:S02]  /*0c90*/  UIADD3 UR8, UPT, UPT, UR8, 0xc400, URZ ;  /* 0x0000c40008087890 */ /* 0x000fe4000fffe0ff */
[----:B------:R-:W-:Y:S02]  /*0ca0*/  UIADD3 UR4, UPT, UPT, UR4, 0x14400, URZ ;  /* 0x0001440004047890 */ /* 0x000fe4000fffe0ff */
[----:B------:R-:W-:Y:S02]  /*0cb0*/  @!UP0 USHF.L.U32 UR29, UR26, 0x1f, URZ ;  /* 0x0000001f1a1d8899 */ /* 0x000fe400080006ff */
[----:B------:R-:W-:Y:S01]  /*0cc0*/  @!UP0 ULEA UR32, UR25, UR14, 0x3 ;  /* 0x0000000e19208291 */ /* 0x000fe2000f8e18ff */
[----:B------:R-:W-:Y:S01]  /*0cd0*/  UMOV UR5, UR9 ;  /* 0x0000000900057c82 */ /* 0x000fe20008000000 */
[----:B------:R-:W-:-:S02]  /*0ce0*/  UMOV UR6, UR10 ;  /* 0x0000000a00067c82 */ /* 0x000fc40008000000 */
[----:B-1----:R-:W-:Y:S01]  /*0cf0*/  IMAD.U32 R0, RZ, RZ, UR29 ;  /* 0x0000001dff007e24 */ /* 0x002fe2000f8e00ff */
[----:B------:R3:W-:Y:S01]  /*0d00*/  @P1 SYNCS.ARRIVE.TRANS64 RZ, [UR9], R2 ;  /* 0x00000002ffff19a7 */ /* 0x0007e20008000009 */
[----:B------:R3:W-:Y:S01]  /*0d10*/  UTMALDG.2D.MULTICAST [UR8], [UR38], UR34, desc[URZ] ;  /* 0x0000ff08260073b4 */ /* 0x0007e20008009822 */
[----:B------:R-:W-:-:S04]  /*0d20*/  UIADD3 UR35, UPT, UPT, UR35, 0x1, URZ ;  /* 0x0000000123237890 */ /* 0x000fc8000fffe0ff */
[----:B------:R-:W-:Y:S01]  /*0d30*/  UISETP.NE.AND UP0, UPT, UR35, 0x40, UPT ;  /* 0x000000402300788c */ /* 0x000fe2000bf05270 */
[----:B------:R3:W-:Y:S01]  /*0d40*/  UTMALDG.2D.MULTICAST [UR4], [UR36], UR33, desc[URZ] ;  /* 0x0000ff04240073b4 */ /* 0x0007e20008009821 */
[----:B------:R3:W4:Y:S07]  /*0d50*/  @!P0 SYNCS.PHASECHK.TRANS64.TRYWAIT P2, [UR32+0x20], R0 ;  /* 0x00002000ff0085a7 */ /* 0x00072e0008041120 */
[----:B------:R-:W-:Y:S05]  /*0d60*/  BRA.U UP0, `(.L_x_19) ;  /* 0xfffffffd00787547 */ /* 0x000fea000b83ffff */
[----:B---3--:R-:W1:Y:S01]  /*0d70*/  LDCU.64 UR4, c[0x0][0x5c0] ;  /* 0x0000b800ff0477ac */ /* 0x008e620008000a00 */
[----:B------:R-:W-:-:S04]  /*0d80*/  ULEA.HI.SX32 UR27, UR21, UR27, 0x1e ;  /* 0x0000001b151b7291 */ /* 0x000fc8000f8ff2ff */
[----:B------:R-:W-:Y:S02]  /*0d90*/  UISETP.GE.AND UP0, UPT, UR27, 0x100, UPT ;  /* 0x000001001b00788c */ /* 0x000fe4000bf06270 */
[----:B-1----:R-:W-:Y:S01]  /*0da0*/  UIMAD.WIDE.U32 UR6, UR27, UR5, URZ ;  /* 0x000000051b0672a5 */ /* 0x002fe2000f8e00ff */
[----:B------:R-:W1:Y:S03]  /*0db0*/  LDCU UR5, c[0x0][0x5d0] ;  /* 0x0000ba00ff0577ac */ /* 0x000e660008000800 */
[----:B------:R-:W-:-:S04]  /*0dc0*/  UIADD3 UR6, UPT, UPT, UR27, -UR7, URZ ;  /* 0x800000071b067290 */ /* 0x000fc8000fffe0ff */
[----:B------:R-:W-:-:S04]  /*0dd0*/  USHF.R.U32.HI UR6, URZ, UR20, UR6 ;  /* 0x00000014ff067299 */ /* 0x000fc80008011606 */
[----:B------:R-:W-:-:S04]  /*0de0*/  UIADD3 UR7, UPT, UPT, UR7, UR6, URZ ;  /* 0x0000000607077290 */ /* 0x000fc8000fffe0ff */
[----:B------:R-:W-:-:S04]  /*0df0*/  USHF.R.U32.HI UR7, URZ, UR19, UR7 ;  /* 0x00000013ff077299 */ /* 0x000fc80008011607 */
[----:B------:R-:W-:-:S04]  /*0e00*/  UIADD3 UR7, UPT, UPT, -UR7, URZ, URZ ;  /* 0x000000ff07077290 */ /* 0x000fc8000fffe1ff */
[----:B------:R-:W-:-:S04]  /*0e10*/  UIMAD UR7, UR4, UR7, UR27 ;  /* 0x00000007040772a4 */ /* 0x000fc8000f8e021b */
[----:B-1----:R-:W-:Y:S01]  /*0e20*/  UIMAD.WIDE.U32 UR8, UR7, UR5, URZ ;  /* 0x00000005070872a5 */ /* 0x002fe2000f8e00ff */
[----:B------:R-:W1:Y:S03]  /*0e30*/  LDCU.64 UR4, c[0x0][0x5d8] ;  /* 0x0000bb00ff0477ac */ /* 0x000e660008000a00 */
[----:B------:R-:W-:-:S04]  /*0e40*/  UIADD3 UR6, UPT, UPT, UR7, -UR9, URZ ;  /* 0x8000000907067290 */ /* 0x000fc8000fffe0ff */
[----:B------:R-:W-:-:S04]  /*0e50*/  USHF.R.U32.HI UR6, URZ, UR18, UR6 ;  /* 0x00000012ff067299 */ /* 0x000fc80008011606 */
[----:B------:R-:W-:-:S04]  /*0e60*/  UIADD3 UR6, UPT, UPT, UR9, UR6, URZ ;  /* 0x0000000609067290 */ /* 0x000fc8000fffe0ff */
[----:B------:R-:W-:-:S04]  /*0e70*/  USHF.R.U32.HI UR6, URZ, UR17, UR6 ;  /* 0x00000011ff067299 */ /* 0x000fc80008011606 */
[----:B-1----:R-:W-:Y:S01]  /*0e80*/  UIMAD.WIDE.U32 UR8, UR6, UR5, URZ ;  /* 0x00000005060872a5 */ /* 0x002fe2000f8e00ff */
[----:B------:R-:W1:Y:S03]  /*0e90*/  LDCU UR5, c[0x0][0x5cc] ;  /* 0x0000b980ff0577ac */ /* 0x000e660008000800 */
[----:B------:R-:W-:-:S04]  /*0ea0*/  UIADD3 UR8, UPT, UPT, UR6, -UR9, URZ ;  /* 0x8000000906087290 */ /* 0x000fc8000fffe0ff */
[----:B------:R-:W-:-:S04]  /*0eb0*/  USHF.R.U32.HI UR8, URZ, UR16, UR8 ;  /* 0x00000010ff087299 */ /* 0x000fc80008011608 */
[----:B------:R-:W-:Y:S02]  /*0ec0*/  UIADD3 UR8, UPT, UPT, UR9, UR8, URZ ;  /* 0x0000000809087290 */ /* 0x000fe4000fffe0ff */
[----:B------:R-:W-:Y:S02]  /*0ed0*/  UIADD3 UR9, UPT, UPT, -UR6, URZ, URZ ;  /* 0x000000ff06097290 */ /* 0x000fe4000fffe1ff */
[----:B------:R-:W-:Y:S02]  /*0ee0*/  USHF.R.U32.HI UR8, URZ, UR15, UR8 ;  /* 0x0000000fff087299 */ /* 0x000fe40008011608 */
[----:B-1----:R-:W-:Y:S02]  /*0ef0*/  UIMAD UR5, UR5, UR9, UR7 ;  /* 0x00000009050572a4 */ /* 0x002fe4000f8e0207 */
[----:B------:R-:W-:-:S04]  /*0f00*/  UIADD3 UR8, UPT, UPT, -UR8, URZ, URZ ;  /* 0x000000ff08087290 */ /* 0x000fc8000fffe1ff */
[----:B------:R-:W-:Y:S01]  /*0f10*/  UIMAD UR4, UR4, UR8, UR6 ;  /* 0x00000008040472a4 */ /* 0x000fe2000f8e0206 */
[----:B------:R-:W-:Y:S11]  /*0f20*/  BRA.U !UP0, `(.L_x_20) ;  /* 0xfffffff908c87547 */ /* 0x000ff6000b83ffff */
.L_x_16:
[----:B------:R-:W-:Y:S01]  /*0f30*/  UISETP.NE.AND UP0, UPT, UR25, 0x3, UPT ;  /* 0x000000031900788c */ /* 0x000fe2000bf05270 */
[----:B------:R-:W5:Y:S01]  /*0f40*/  S2UR UR7, SR_CgaCtaId ;  /* 0x00000000000779c3 */ /* 0x000f620000008800 */
[----:B-1----:R-:W-:Y:S01]  /*0f50*/  UIADD3 UR6, UPT, UPT, UR25, 0x2, URZ ;  /* 0x0000000219067890 */ /* 0x002fe2000fffe0ff */
[----:B------:R-:W-:-:S03]  /*0f60*/  UMOV UR4, 0x400 ;  /* 0x0000040000047882 */ /* 0x000fc60000000000 */
[----:B------:R-:W-:-:S04]  /*0f70*/  USEL UR6, UR6, 0x1, UP0 ;  /* 0x0000000106067887 */ /* 0x000fc80008000000 */
[----:B------:R-:W-:Y:S02]  /*0f80*/  UISETP.NE.AND UP0, UPT, UR6, 0x4, UPT ;  /* 0x000000040600788c */ /* 0x000fe4000bf05270 */
[----:B------:R-:W-:Y:S02]  /*0f90*/  UIADD3 UR6, UPT, UPT, UR6, 0x1, URZ ;  /* 0x0000000106067890 */ /* 0x000fe4000fffe0ff */
[----:B------:R-:W-:Y:S02]  /*0fa0*/  UISETP.EQ.XOR UP1, UPT, UR25, 0x3, !UP0 ;  /* 0x000000031900788c */ /* 0x000fe4000c722a70 */
[----:B------:R-:W-:-:S04]  /*0fb0*/  USEL UR6, UR6, 0x1, UP0 ;  /* 0x0000000106067887 */ /* 0x000fc80008000000 */
[----:B------:R-:W-:Y:S02]  /*0fc0*/  UISETP.EQ.XOR UP1, UPT, UR6, 0x4, UP1 ;  /* 0x000000040600788c */ /* 0x000fe40008f22a70 */
[----:B------:R-:W-:Y:S02]  /*0fd0*/  UISETP.NE.AND UP0, UPT, UR6, 0x4, UPT ;  /* 0x000000040600788c */ /* 0x000fe4000bf05270 */
[----:B------:R-:W-:Y:S02]  /*0fe0*/  USEL UR5, URZ, 0x1, !UP1 ;  /* 0x00000001ff057887 */ /* 0x000fe4000c800000 */
[----:B-----5:R-:W-:Y:S02]  /*0ff0*/  ULEA UR4, UR7, UR4, 0x18 ;  /* 0x0000000407047291 */ /* 0x020fe4000f8ec0ff */
[----:B------:R-:W-:Y:S02]  /*1000*/  ULOP3.LUT UR5, UR26, UR5, URZ, 0x3c, !UPT ;  /* 0x000000051a057292 */ /* 0x000fe4000f8e3cff */
[----:B------:R-:W-:-:S02]  /*1010*/  USEL UR6, UR6, URZ, UP0 ;  /* 0x000000ff06067287 */ /* 0x000fc40008000000 */
[----:B------:R-:W-:Y:S02]  /*1020*/  USHF.L.U32 UR5, UR5, 0x1f, URZ ;  /* 0x0000001f05057899 */ /* 0x000fe400080006ff */
[----:B------:R-:W-:-:S04]  /*1030*/  ULEA UR4, UR6, UR4, 0x3 ;  /* 0x0000000406047291 */ /* 0x000fc8000f8e18ff */
[----:B------:R-:W-:-:S05]  /*1040*/  MOV R0, UR5 ;  /* 0x0000000500007c02 */ /* 0x000fca0008000f00 */
[----:B------:R-:W1:Y:S02]  /*1050*/  SYNCS.PHASECHK.TRANS64.TRYWAIT P0, [UR4+0x20], R0 ;  /* 0x00002000ff0075a7 */ /* 0x000e640008001104 */
[----:B-1----:R-:W-:Y:S05]  /*1060*/  @!P0 BRA `(.L_x_21) ;  /* 0x0000003000508947 */ /* 0x002fea0003800000 */
.L_x_47:
[----:B------:R-:W-:-:S13]  /*1070*/  ELECT P0, URZ, PT ;  /* 0x0000000000ff782f */ /* 0x000fda0003800000 */
[----:B-1----:R-:W-:-:S04]  /*1080*/  @P0 MOV R0, 0xa000 ;  /* 0x0000a00000000802 */ /* 0x002fc80000000f00 */
[----:B------:R1:W-:Y:S03]  /*1090*/  @P0 SYNCS.ARRIVE.TRANS64 RZ, [UR4], R0 ;  /* 0x00000000ffff09a7 */ /* 0x0003e60008000004 */
.L_x_15:
[----:B------:R-:W-:-:S13]  /*10a0*/  ISETP.NE.AND P0, PT, R71, 0x4, PT ;  /* 0x000000044700780c */ /* 0x000fda0003f05270 */
[----:B------:R-:W-:Y:S05]  /*10b0*/  @P0 BRA `(.L_x_22) ;  /* 0x0000000800080947 */ /* 0x000fea0003800000 */
[----:B------:R-:W5:Y:S08]  /*10c0*/  S2UR UR14, SR_CTAID.Z ;  /* 0x00000000000e79c3 */ /* 0x000f700000002700 */
[----:B------:R-:W-:Y:S01]  /*10d0*/  BAR.SYNC.DEFER_BLOCKING 0x2, 0xa0 ;  /* 0x0082800000007b1d */ /* 0x000fe20000010000 */
[----:B------:R-:W-:Y:S01]  /*10e0*/  HFMA2 R4, -RZ, RZ, 0, 5.9604644775390625e-08 ;  /* 0x00000001ff047431 */ /* 0x000fe200000001ff */
[----:B------:R-:W-:Y:S01]  /*10f0*/  MOV R7, 0x1 ;  /* 0x0000000100077802 */ /* 0x000fe20000000f00 */
[----:B-----5:R-:W-:-:S09]  /*1100*/  UISETP.GT.U32.AND UP0, UPT, UR14, 0xff, UPT ;  /* 0x000000ff0e00788c */ /* 0x020fd2000bf04070 */
[----:B------:R-:W-:Y:S05]  /*1110*/  BRA.U UP0, `(.L_x_23) ;  /* 0x0000000500bc7547 */ /* 0x000fea000b800000 */
[----:B-1----:R-:W-:Y:S01]  /*1120*/  UMOV UR4, 0x400 ;  /* 0x0000040000047882 */ /* 0x002fe20000000000 */
[----:B------:R-:W1:Y:S01]  /*1130*/  LDCU UR9, c[0x0][0x374] ;  /* 0x00006e80ff0977ac */ /* 0x000e620008000800 */
[----:B------:R-:W-:Y:S01]  /*1140*/  MOV R7, 0x1 ;  /* 0x0000000100077802 */ /* 0x000fe20000000f00 */
[----:B------:R-:W-:Y:S01]  /*1150*/  ULEA UR4, UR7, UR4, 0x18 ;  /* 0x0000000407047291 */ /* 0x000fe2000f8ec0ff */
[----:B------:R-:W1:Y:S01]  /*1160*/  LDCU UR8, c[0x0][0x370] ;  /* 0x00006e00ff0877ac */ /* 0x000e620008000800 */
[----:B------:R-:W5:Y:S07]  /*1170*/  LDCU UR5, c[0x0][0x378] ;  /* 0x00006f00ff0577ac */ /* 0x000f6e0008000800 */
[----:B------:R-:W4:Y:S01]  /*1180*/  LDS R0, [UR4+0x68] ;  /* 0x00006804ff007984 */ /* 0x000f220008000800 */
[----:B------:R-:W-:Y:S01]  /*1190*/  ULOP3.LUT UR7, UR7, 0x3, URZ, 0xc0, !UPT ;  /* 0x0000000307077892 */ /* 0x000fe2000f8ec0ff */
[----:B------:R-:W-:Y:S01]  /*11a0*/  UMOV UR21, 0x1 ;  /* 0x0000000100157882 */ /* 0x000fe20000000000 */
[----:B------:R-:W-:-:S02]  /*11b0*/  UMOV UR6, 0x4402010 ;  /* 0x0440201000067882 */ /* 0x000fc40000000000 */
[----:B------:R-:W-:Y:S02]  /*11c0*/  USHF.L.U32 UR21, UR21, UR7, URZ ;  /* 0x0000000715157299 */ /* 0x000fe400080006ff */
[----:B------:R-:W-:Y:S02]  /*11d0*/  USEL UR43, UR6, 0x4400010, !UP5 ;  /* 0x04400010062b7887 */ /* 0x000fe4000e800000 */
[----:B------:R-:W-:Y:S02]  /*11e0*/  UIADD3 UR7, UPT, UPT, UR4, 0xc400, URZ ;  /* 0x0000c40004077890 */ /* 0x000fe4000fffe0ff */
[----:B------:R-:W-:Y:S02]  /*11f0*/  UIADD3 UR6, UPT, UPT, UR4, 0x14400, URZ ;  /* 0x0001440004067890 */ /* 0x000fe4000fffe0ff */
[----:B-1----:R-:W-:Y:S02]  /*1200*/  UIMAD UR8, UR9, UR8, URZ ;  /* 0x00000008090872a4 */ /* 0x002fe4000f8e02ff */
[----:B------:R-:W-:-:S02]  /*1210*/  USEL UR42, URZ, 0x4000, UP6 ;  /* 0x00004000ff2a7887 */ /* 0x000fc4000b000000 */
[----:B------:R-:W-:Y:S02]  /*1220*/  USHF.R.U32.HI UR7, URZ, 0x4, UR7 ;  /* 0x00000004ff077899 */ /* 0x000fe40008011607 */
[----:B------:R-:W-:Y:S02]  /*1230*/  USHF.R.U32.HI UR6, URZ, 0x4, UR6 ;  /* 0x00000004ff067899 */ /* 0x000fe40008011606 */
[----:B-----5:R-:W-:Y:S02]  /*1240*/  UIMAD UR5, UR8, UR5, URZ ;  /* 0x00000005080572a4 */ /* 0x020fe4000f8e02ff */
[----:B------:R-:W-:Y:S02]  /*1250*/  UIADD3 UR43, UPT, UPT, UR42, UR43, URZ ;  /* 0x0000002b2a2b7290 */ /* 0x000fe4000fffe0ff */
[----:B------:R-:W-:Y:S02]  /*1260*/  ULOP3.LUT UR10, UR7, 0x3fc0, URZ, 0xc0, !UPT ;  /* 0x00003fc0070a7892 */ /* 0x000fe4000f8ec0ff */
[----:B------:R-:W-:-:S02]  /*1270*/  ULOP3.LUT UR11, UR6, 0x3fc0, URZ, 0xc0, !UPT ;  /* 0x00003fc0060b7892 */ /* 0x000fc4000f8ec0ff */
[----:B------:R-:W-:Y:S02]  /*1280*/  USHF.R.S32.HI UR32, URZ, 0x1f, UR5 ;  /* 0x0000001fff207899 */ /* 0x000fe40008011405 */
[----:B------:R-:W-:Y:S02]  /*1290*/  ULOP3.LUT UR23, UR13, 0xffff, UR23, 0xc8, !UPT ;  /* 0x0000ffff0d177892 */ /* 0x000fe4000f8ec817 */
[----:B------:R-:W-:Y:S02]  /*12a0*/  ULOP3.LUT UR21, UR21, 0xffff, URZ, 0xc0, !UPT ;  /* 0x0000ffff15157892 */ /* 0x000fe4000f8ec0ff */
[----:B------:R-:W-:Y:S02]  /*12b0*/  ULOP3.LUT UR10, UR10, 0x10000, URZ, 0xfc, !UPT ;  /* 0x000100000a0a7892 */ /* 0x000fe4000f8efcff */
[----:B------:R-:W-:Y:S02]  /*12c0*/  ULOP3.LUT UR11, UR11, 0x10000, URZ, 0xfc, !UPT ;  /* 0x000100000b0b7892 */ /* 0x000fe4000f8efcff */
[----:B------:R-:W-:Y:S01]  /*12d0*/  ULEA.HI UR32, UR32, UR5, URZ, 0x2 ;  /* 0x0000000520207291 */ /* 0x000fe2000f8f10ff */
[----:B----4-:R-:W-:Y:S01]  /*12e0*/  R2UR UR33, R0 ;  /* 0x00000000002172ca */ /* 0x010fe200000e0000 */
[----:B------:R-:W-:Y:S01]  /*12f0*/  UMOV UR31, URZ ;  /* 0x000000ff001f7c82 */ /* 0x000fe20008000000 */
[----:B------:R-:W-:Y:S01]  /*1300*/  UMOV UR29, URZ ;  /* 0x000000ff001d7c82 */ /* 0x000fe20008000000 */
[----:B------:R-:W-:Y:S01]  /*1310*/  UMOV UR27, URZ ;  /* 0x000000ff001b7c82 */ /* 0x000fe20008000000 */
[----:B------:R-:W-:Y:S01]  /*1320*/  UMOV UR42, URZ ;  /* 0x000000ff002a7c82 */ /* 0x000fe20008000000 */
[----:B------:R-:W-:Y:S01]  /*1330*/  UMOV UR38, URZ ;  /* 0x000000ff00267c82 */ /* 0x000fe20008000000 */
[----:B------:R-:W-:Y:S01]  /*1340*/  UMOV UR39, UR43 ;  /* 0x0000002b00277c82 */ /* 0x000fe20008000000 */
[----:B------:R-:W-:Y:S01]  /*1350*/  UMOV UR36, URZ ;  /* 0x000000ff00247c82 */ /* 0x000fe20008000000 */
[----:B------:R-:W-:Y:S01]  /*1360*/  UMOV UR37, UR43 ;  /* 0x0000002b00257c82 */ /* 0x000fe20008000000 */
[----:B------:R-:W-:Y:S01]  /*1370*/  UMOV UR34, URZ ;  /* 0x000000ff00227c82 */ /* 0x000fe20008000000 */
[----:B------:R-:W-:-:S05]  /*1380*/  UMOV UR35, UR43 ;  /* 0x0000002b00237c82 */ /* 0x000fca0008000000 */
.L_x_28:
[----:B------:R-:W-:Y:S01]  /*1390*/  USHF.L.U32 UR5, UR29, 0x1f, URZ ;  /* 0x0000001f1d057899 */ /* 0x000fe200080006ff */
[----:B------:R-:W-:Y:S01]  /*13a0*/  SHF.L.U32 R2, R7, 0x1f, RZ ;  /* 0x0000001f07027819 */ /* 0x000fe200000006ff */
[----:B------:R-:W-:Y:S02]  /*13b0*/  ULEA UR6, UR27, UR4, 0x3 ;  /* 0x000000041b067291 */ /* 0x000fe4000f8e18ff */
[----:B-1----:R-:W-:Y:S02]  /*13c0*/  ULEA UR7, UR31, UR4, 0x3 ;  /* 0x000000041f077291 */ /* 0x002fe4000f8e18ff */
[----:B----4-:R-:W-:Y:S01]  /*13d0*/  MOV R0, UR5 ;  /* 0x0000000500007c02 */ /* 0x010fe20008000f00 */
[----:B------:R-:W-:Y:S02]  /*13e0*/  ULEA UR9, UR31, UR33, 0x14 ;  /* 0x000000211f097291 */ /* 0x000fe4000f8ea0ff */
[----:B------:R-:W-:Y:S02]  /*13f0*/  ULEA.HI.SX32 UR14, UR32, UR14, 0x1e ;  /* 0x0000000e200e7291 */ /* 0x000fe4000f8ff2ff */
[----:B-----5:R1:W4:Y:S01]  /*1400*/  SYNCS.PHASECHK.TRANS64.TRYWAIT P1, [UR6], R0 ;  /* 0x00000000ff0075a7 */ /* 0x0203220008021106 */
[----:B------:R-:W-:Y:S01]  /*1410*/  UPLOP3.LUT UP2, UPT, UPT, UPT, UPT, 0x40, 0x4 ;  /* 0x000000000004789c */ /* 0x000fe20003f4e870 */
[----:B------:R-:W5:Y:S02]  /*1420*/  SYNCS.PHASECHK.TRANS64.TRYWAIT P0, [UR7+0x50], R2 ;  /* 0x00005002ff0075a7 */ /* 0x000f640008001107 */
[----:B-1--45:R-:W-:Y:S08]  /*1430*/  @!P0 BRA `(.L_x_24) ;  /* 0x0000002c007c8947 */ /* 0x032ff00003800000 */
.L_x_49:
[----:B------:R-:W-:-:S05]  /*1440*/  UMOV UR25, URZ ;  /* 0x000000ff00197c82 */ /* 0x000fca0008000000 */
.L_x_27:
[----:B------:R-:W-:Y:S02]  /*1450*/  UIADD3 UR13, UPT, UPT, UR27, 0x1, URZ ;  /* 0x000000011b0d7890 */ /* 0x000fe4000fffe0ff */
[----:B------:R-:W-:Y:S02]  /*1460*/  UISETP.GT.U32.AND UP0, UPT, UR25, 0x3e, UPT ;  /* 0x0000003e1900788c */ /* 0x000fe4000bf04070 */
[----:B----4-:R-:W-:Y:S02]  /*1470*/  ULEA UR46, UR27, UR11, 0xb ;  /* 0x0000000b1b2e7291 */ /* 0x010fe4000f8e58ff */
[----:B------:R-:W-:Y:S02]  /*1480*/  ULEA UR44, UR27, UR10, 0x9 ;  /* 0x0000000a1b2c7291 */ /* 0x000fe4000f8e48ff */
[----:B------:R-:W-:Y:S01]  /*1490*/  ULEA UR5, UR27, UR4, 0x3 ;  /* 0x000000041b057291 */ /* 0x000fe2000f8e18ff */
[----:B------:R-:W-:Y:S01]  /*14a0*/  PLOP3.LUT P0, PT, PT, PT, UP0, 0x80, 0x8 ;  /* 0x000000000008781c */ /* 0x000fe20003f0f008 */
[----:B------:R-:W-:Y:S02]  /*14b0*/  UISETP.NE.AND UP1, UPT, UR13, 0x4, UPT ;  /* 0x000000040d00788c */ /* 0x000fe4000bf25270 */
[----:B------:R-:W-:Y:S02]  /*14c0*/  UIADD3 UR40, UPT, UPT, UR46, 0x2, URZ ;  /* 0x000000022e287890 */ /* 0x000fe4000fffe0ff */
[----:B------:R-:W-:Y:S02]  /*14d0*/  UIADD3 UR30, UPT, UPT, UR44, 0x2, URZ ;  /* 0x000000022c1e7890 */ /* 0x000fe4000fffe0ff */
[----:B------:R-:W-:Y:S02]  /*14e0*/  UIADD3 UR28, UPT, UPT, UR46, 0x4, URZ ;  /* 0x000000042e1c7890 */ /* 0x000fe4000fffe0ff */
[----:B------:R-:W-:Y:S02]  /*14f0*/  UIADD3 UR26, UPT, UPT, UR44, 0x4, URZ ;  /* 0x000000042c1a7890 */ /* 0x000fe4000fffe0ff */
[----:B------:R-:W-:Y:S02]  /*1500*/  UIADD3 UR6, UPT, UPT, UR46, 0x6, URZ ;  /* 0x000000062e067890 */ /* 0x000fe4000fffe0ff */
[----:B------:R-:W-:Y:S02]  /*1510*/  UIADD3 UR8, UPT, UPT, UR44, 0x6, URZ ;  /* 0x000000062c087890 */ /* 0x000fe4000fffe0ff */
[----:B------:R-:W-:Y:S02]  /*1520*/  UIADD3 UR24, UPT, UPT, UR5, 0x20, URZ ;  /* 0x0000002005187890 */ /* 0x000fe4000fffe0ff */
[----:B------:R-:W-:Y:S02]  /*1530*/  USEL UR22, URZ, 0x1, UP1 ;  /* 0x00000001ff167887 */ /* 0x000fe40008800000 */
[----:B------:R-:W-:Y:S01]  /*1540*/  USEL UR27, UR13, URZ, UP1 ;  /* 0x000000ff0d1b7287 */ /* 0x000fe20008800000 */
[----:B------:R-:W-:Y:S01]  /*1550*/  UMOV UR47, 0x40004040 ;  /* 0x40004040002f7882 */ /* 0x000fe20000000000 */
[----:B------:R-:W-:Y:S01]  /*1560*/  UMOV UR45, 0x40004040 ;  /* 0x40004040002d7882 */ /* 0x000fe20000000000 */
[----:B------:R-:W-:Y:S01]  /*1570*/  UMOV UR41, 0x40004040 ;  /* 0x4000404000297882 */ /* 0x000fe20000000000 */
[----:B-----5:R-:W-:Y:S08]  /*1580*/  @P1 BRA `(.L_x_25) ;  /* 0x0000000000101947 */ /* 0x020ff00003800000 */
[----:B------:R-:W-:Y:S06]  /*1590*/  USHF.L.U32 UR13, UR29, 0x1f, URZ ;  /* 0x0000001f1d0d7899 */ /* 0x000fec00080006ff */
[----:B-1----:R-:W-:Y:S04]  /*15a0*/  MOV R0, UR13 ;  /* 0x0000000d00007c02 */ /* 0x002fe80008000f00 */
[----:B------:R-:W1:Y:S02]  /*15b0*/  SYNCS.PHASECHK.TRANS64.TRYWAIT P1, [UR5], R0 ;  /* 0x00000000ff0075a7 */ /* 0x000e640008021105 */
[----:B-1----:R-:W-:Y:S05]  /*15c0*/  @!P1 BRA `(.L_x_26) ;  /* 0x0000002c00349947 */ /* 0x002fea0003800000 */
.L_x_25:
[----:B------:R-:W-:Y:S01]  /*15d0*/  ULOP3.LUT UR29, UR29, UR22, URZ, 0x3c, !UPT ;  /* 0x000000161d1d7292 */ /* 0x000fe2000f8e3cff */
[----:B------:R-:W-:Y:S01]  /*15e0*/  PLOP3.LUT P1, PT, PT, PT, PT, 0x80, 0x8 ;  /* 0x000000000008781c */ /* 0x000fe20003f2f070 */
[----:B------:R-:W-:Y:S01]  /*15f0*/  UIADD3 UR25, UPT, UPT, UR25, 0x1, URZ ;  /* 0x0000000119197890 */ /* 0x000fe2000fffe0ff */
[----:B------:R4:W-:Y:S01]  /*1600*/  UTCHMMA gdesc[UR44], gdesc[UR46], tmem[UR9], tmem[UR42], idesc[UR43], UP2 ;  /* 0x00ff2a2e2c0075ea */ /* 0x0009e20009000009 */
[----:B------:R-:W-:Y:S02]  /*1610*/  @!UP0 USHF.L.U32 UR5, UR29, 0x1f, URZ ;  /* 0x0000001f1d058899 */ /* 0x000fe400080006ff */
[----:B------:R-:W-:Y:S01]  /*1620*/  UPLOP3.LUT UP2, UPT, UPT, UPT, UPT, 0x80, 0x8 ;  /* 0x000000000008789c */ /* 0x000fe20003f4f070 */
[----:B------:R-:W-:Y:S01]  /*1630*/  UMOV UR54, UR6 ;  /* 0x0000000600367c82 */ /* 0x000fe20008000000 */
[----:B------:R-:W-:Y:S02]  /*1640*/  @!UP0 ULEA UR6, UR27, UR4, 0x3 ;  /* 0x000000041b068291 */ /* 0x000fe4000f8e18ff */
[----:B-1----:R-:W-:Y:S01]  /*1650*/  MOV R0, UR5 ;  /* 0x0000000500007c02 */ /* 0x002fe20008000f00 */
[----:B------:R-:W-:Y:S01]  /*1660*/  UMOV UR48, UR30 ;  /* 0x0000001e00307c82 */ /* 0x000fe20008000000 */
[----:B------:R-:W-:Y:S01]  /*1670*/  UMOV UR49, 0x40004040 ;  /* 0x4000404000317882 */ /* 0x000fe20000000000 */
[----:B------:R-:W-:Y:S01]  /*1680*/  UMOV UR50, UR28 ;  /* 0x0000001c00327c82 */ /* 0x000fe20008000000 */
[----:B------:R-:W-:Y:S01]  /*1690*/  UMOV UR51, 0x40004040 ;  /* 0x4000404000337882 */ /* 0x000fe20000000000 */
[----:B------:R-:W-:Y:S01]  /*16a0*/  UMOV UR52, UR26 ;  /* 0x0000001a00347c82 */ /* 0x000fe20008000000 */
[----:B------:R-:W-:Y:S01]  /*16b0*/  UMOV UR53, 0x40004040 ;  /* 0x4000404000357882 */ /* 0x000fe20000000000 */
[----:B------:R4:W-:Y:S01]  /*16c0*/  UTCHMMA gdesc[UR48], gdesc[UR40], tmem[UR9], tmem[UR38], idesc[UR39], UPT ;  /* 0x00ff2628300075ea */ /* 0x0009e2000b800009 */
[----:B------:R-:W-:Y:S01]  /*16d0*/  UMOV UR55, 0x40004040 ;  /* 0x4000404000377882 */ /* 0x000fe20000000000 */
[----:B------:R-:W-:Y:S01]  /*16e0*/  UMOV UR56, UR8 ;  /* 0x0000000800387c82 */ /* 0x000fe20008000000 */
[----:B------:R-:W-:Y:S01]  /*16f0*/  UMOV UR57, 0x40004040 ;  /* 0x4000404000397882 */ /* 0x000fe20000000000 */
[----:B------:R4:W-:Y:S01]  /*1700*/  UTCHMMA gdesc[UR52], gdesc[UR50], tmem[UR9], tmem[UR36], idesc[UR37], UPT ;  /* 0x00ff2432340075ea */ /* 0x0009e2000b800009 */
[----:B------:R4:W-:Y:S01]  /*1710*/  UTCHMMA gdesc[UR56], gdesc[UR54], tmem[UR9], tmem[UR34], idesc[UR35], UPT ;  /* 0x00ff2236380075ea */ /* 0x0009e2000b800009 */
[----:B------:R4:W-:Y:S01]  /*1720*/  UTCBAR.MULTICAST [UR24], URZ, UR23 ;  /* 0x000000ff180073e9 */ /* 0x0009e20008000817 */
[----:B------:R4:W5:Y:S01]  /*1730*/  @!P0 SYNCS.PHASECHK.TRANS64.TRYWAIT P1, [UR6], R0 ;  /* 0x00000000ff0085a7 */ /* 0x0009620008021106 */
[----:B------:R-:W-:Y:S09]  /*1740*/  UISETP.NE.AND UP0, UPT, UR25, 0x40, UPT ;  /* 0x000000401900788c */ /* 0x000ff2000bf05270 */
[----:B------:R-:W-:Y:S05]  /*1750*/  BRA.U UP0, `(.L_x_27) ;  /* 0xfffffffd003c7547 */ /* 0x000fea000b83ffff */
[----:B------:R-:W-:Y:S02]  /*1760*/  UIADD3 UR7, UPT, UPT, UR7, 0x40, URZ ;  /* 0x0000004007077890 */ /* 0x000fe4000fffe0ff */
[----:B------:R-:W-:-:S04]  /*1770*/  UIADD3 UR31, UPT, UPT, UR31, 0x1, URZ ;  /* 0x000000011f1f7890 */ /* 0x000fc8000fffe0ff */
[----:B------:R-:W-:-:S03]  /*1780*/  UISETP.NE.AND UP0, UPT, UR31, 0x2, UPT ;  /* 0x000000021f00788c */ /* 0x000fc6000bf05270 */
[----:B------:R1:W-:Y:S01]  /*1790*/  UTCBAR.MULTICAST [UR7], URZ, UR21 ;  /* 0x000000ff070073e9 */ /* 0x0003e20008000815 */
[----:B------:R-:W-:Y:S02]  /*17a0*/  USEL UR31, UR31, URZ, UP0 ;  /* 0x000000ff1f1f7287 */ /* 0x000fe40008000000 */
[----:B------:R-:W-:Y:S02]  /*17b0*/  USEL UR5, URZ, 0x1, UP0 ;  /* 0x00000001ff057887 */ /* 0x000fe40008000000 */
[----:B------:R-:W-:-:S04]  /*17c0*/  UISETP.GE.AND UP0, UPT, UR14, 0x100, UPT ;  /* 0x000001000e00788c */ /* 0x000fc8000bf06270 */
[----:B------:R-:W-:-:S05]  /*17d0*/  LOP3.LUT R7, R7, UR5, RZ, 0x3c, !PT ;  /* 0x0000000507077c12 */ /* 0x000fca000f8e3cff */
[----:B------:R-:W-:Y:S05]  /*17e0*/  BRA.U !UP0, `(.L_x_28) ;  /* 0xfffffff908e87547 */ /* 0x000fea000b83ffff */
[----:B------:R-:W-:-:S06]  /*17f0*/  UIADD3 UR31, UPT, UPT, UR31, 0x1, URZ ;  /* 0x000000011f1f7890 */ /* 0x000fcc000fffe0ff */
[----:B------:R-:W-:Y:S02]  /*1800*/  MOV R4, UR31 ;  /* 0x0000001f00047c02 */ /* 0x000fe40008000f00 */
.L_x_23:
[----:B------:R-:W-:-:S09]  /*1810*/  UISETP.NE.AND UP0, UPT, UR12, URZ, UPT ;  /* 0x000000ff0c00728c */ /* 0x000fd2000bf05270 */
[----:B------:R-:W-:Y:S05]  /*1820*/  BRA.U UP0, `(.L_x_22) ;  /* 0x00000001002c7547 */ /* 0x000fea000b800000 */
[----:B-1--4-:R-:W1:Y:S01]  /*1830*/  S2R R0, SR_CgaCtaId ;  /* 0x0000000000007919 */ /* 0x012e620000008800 */
[----:B------:R-:W-:Y:S02]  /*1840*/  ISETP.NE.AND P0, PT, R4, 0x2, PT ;  /* 0x000000020400780c */ /* 0x000fe40003f05270 */
[----:B------:R-:W-:Y:S02]  /*1850*/  MOV R3, 0x400 ;  /* 0x0000040000037802 */ /* 0x000fe40000000f00 */
[----:B------:R-:W-:-:S04]  /*1860*/  SEL R2, RZ, 0x1, P0 ;  /* 0x00000001ff027807 */ /* 0x000fc80000000000 */
[----:B------:R-:W-:-:S05]  /*1870*/  LOP3.LUT R2, R7, R2, RZ, 0x3c, !PT ;  /* 0x0000000207027212 */ /* 0x000fca00078e3cff */
[----:B------:R-:W-:Y:S01]  /*1880*/  IMAD.U32 R2, R2, -0x80000000, RZ ;  /* 0x8000000002027824 */ /* 0x000fe200078e00ff */
[----:B-1----:R-:W-:Y:S02]  /*1890*/  LEA R0, R0, R3, 0x18 ;  /* 0x0000000300007211 */ /* 0x002fe400078ec0ff */
[----:B------:R-:W-:-:S05]  /*18a0*/  SEL R3, R4, RZ, P0 ;  /* 0x000000ff04037207 */ /* 0x000fca0000000000 */
[----:B------:R-:W-:-:S04]  /*18b0*/  IMAD R0, R3, 0x8, R0 ;  /* 0x0000000803007824 */ /* 0x000fc800078e0200 */
[----:B------:R-:W1:Y:S02]  /*18c0*/  SYNCS.PHASECHK.TRANS64.TRYWAIT P0, [R0+URZ+0x50], R2 ;  /* 0x00005002000075a7 */ /* 0x000e6400080011ff */
[----:B-1----:R-:W-:Y:S05]  /*18d0*/  @!P0 BRA `(.L_x_29) ;  /* 0x0000002800908947 */ /* 0x002fea0003800000 */
.L_x_22:
[----:B------:R-:W-:-:S13]  /*18e0*/  ISETP.GT.AND P0, PT, R71, 0x3, PT ;  /* 0x000000034700780c */ /* 0x000fda0003f04270 */
[----:B-12345:R-:W-:Y:S05]  /*18f0*/  @P0 EXIT ;  /* 0x000000000000094d */ /* 0x03efea0003800000 */
[----:B------:R-:W-:-:S13]  /*1900*/  ISETP.NE.AND P0, PT, R71, RZ, PT ;  /* 0x000000ff4700720c */ /* 0x000fda0003f05270 */
[----:B------:R-:W-:Y:S05]  /*1910*/  @P0 BRA `(.L_x_30) ;  /* 0x0000000000b80947 */ /* 0x000fea0003800000 */
[----:B------:R-:W1:Y:S01]  /*1920*/  S2UR UR6, SR_CgaCtaId ;  /* 0x00000000000679c3 */ /* 0x000e620000008800 */
[----:B------:R-:W-:Y:S01]  /*1930*/  NOP ;  /* 0x0000000000007918 */ /* 0x000fe20000000000 */
[----:B------:R-:W-:Y:S01]  /*1940*/  UMOV UR4, 0x40 ;  /* 0x0000004000047882 */ /* 0x000fe20000000000 */
[----:B------:R-:W-:Y:S01]  /*1950*/  UMOV UR5, 0x400 ;  /* 0x0000040000057882 */ /* 0x000fe20000000000 */
[----:B-1----:R-:W-:Y:S02]  /*1960*/  ULEA UR4, UR6, UR4, 0x18 ;  /* 0x0000000406047291 */ /* 0x002fe4000f8ec0ff */
[----:B------:R-:W-:-:S07]  /*1970*/  ULEA UR5, UR6, UR5, 0x18 ;  /* 0x0000000506057291 */ /* 0x000fce000f8ec0ff */
[----:B------:R-:W1:Y:S02]  /*1980*/  LDS.U8 R0, [UR4] ;  /* 0x00000004ff007984 */ /* 0x000e640008000000 */
[----:B-1----:R-:W-:-:S13]  /*1990*/  ISETP.NE.AND P0, PT, R0, RZ, PT ;  /* 0x000000ff0000720c */ /* 0x002fda0003f05270 */
[----:B------:R-:W-:Y:S05]  /*19a0*/  @P0 BRA `(.L_x_31) ;  /* 0x00000000007c0947 */ /* 0x000fea0003800000 */
[----:B------:R-:W-:-:S13]  /*19b0*/  ELECT P0, URZ, PT ;  /* 0x0000000000ff782f */ /* 0x000fda0003800000 */
[----:B------:R-:W-:Y:S05]  /*19c0*/  @!P0 BRA `(.L_x_32) ;  /* 0x0000000000848947 */ /* 0x000fea0003800000 */
[----:B------:R-:W-:Y:S01]  /*19d0*/  UMOV UR4, 0x8 ;  /* 0x0000000800047882 */ /* 0x000fe20000000000 */
[----:B------:R-:W-:-:S04]  /*19e0*/  IMAD.MOV.U32 R2, RZ, RZ, 0xff ;  /* 0x000000ffff027424 */ /* 0x000fc800078e00ff */
[----:B------:R-:W-:Y:S04]  /*19f0*/  DEPBAR.LE SB1, 0x36 ;  /* 0x00009d800000791a */ /* 0x000fe80000000000 */
[----:B------:R-:W1:Y:S02]  /*1a00*/  UTCATOMSWS.FIND_AND_SET.ALIGN UP0, UR4, UR4 ;  /* 0x00000004000475e3 */ /* 0x000e640008000800 */
[----:B-1----:R-:W-:Y:S01]  /*1a10*/  PLOP3.LUT P0, PT, PT, PT, UP0, 0x80, 0x8 ;  /* 0x000000000008781c */ /* 0x002fe20003f0f008 */
[----:B------:R-:W-:-:S03]  /*1a20*/  IMAD.U32 R7, RZ, RZ, UR4 ;  /* 0x00000004ff077e24 */ /* 0x000fc6000f8e00ff */
[----:B------:R-:W-:-:S04]  /*1a30*/  SEL R0, RZ, 0xffffffff, !P0 ;  /* 0xffffffffff007807 */ /* 0x000fc80004000000 */
[----:B------:R-:W-:Y:S01]  /*1a40*/  ISETP.NE.AND P0, PT, R0, RZ, PT ;  /* 0x000000ff0000720c */ /* 0x000fe20003f05270 */
[----:B------:R-:W-:-:S12]  /*1a50*/  IMAD.MOV.U32 R0, RZ, RZ, 0x1 ;  /* 0x00000001ff007424 */ /* 0x000fd800078e00ff */
[----:B------:R-:W-:Y:S05]  /*1a60*/  @P0 BRA `(.L_x_33) ;  /* 0x0000000000240947 */ /* 0x000fea0003800000 */
.L_x_34:
[----:B------:R-:W-:Y:S05]  /*1a70*/  NANOSLEEP 0x64 ;  /* 0x000000640000795d */ /* 0x000fea0003800000 */
[----:B------:R-:W-:-:S05]  /*1a80*/  UMOV UR4, 0x8 ;  /* 0x0000000800047882 */ /* 0x000fca0000000000 */
[----:B------:R-:W-:Y:S04]  /*1a90*/  DEPBAR.LE SB1, 0x36 ;  /* 0x00009d800000791a */ /* 0x000fe80000000000 */
[----:B------:R-:W1:Y:S02]  /*1aa0*/  UTCATOMSWS.FIND_AND_SET.ALIGN UP0, UR4, UR4 ;  /* 0x00000004000475e3 */ /* 0x000e640008000800 */
[----:B-1----:R-:W-:Y:S01]  /*1ab0*/  PLOP3.LUT P0, PT, PT, PT, UP0, 0x80, 0x8 ;  /* 0x000000000008781c */ /* 0x002fe20003f0f008 */
[----:B------:R-:W-:-:S03]  /*1ac0*/  IMAD.U32 R7, RZ, RZ, UR4 ;  /* 0x00000004ff077e24 */ /* 0x000fc6000f8e00ff */
[----:B------:R-:W-:-:S04]  /*1ad0*/  SEL R3, RZ, 0xffffffff, !P0 ;  /* 0xffffffffff037807 */ /* 0x000fc80004000000 */
[----:B------:R-:W-:-:S13]  /*1ae0*/  ISETP.NE.AND P0, PT, R3, RZ, PT ;  /* 0x000000ff0300720c */ /* 0x000fda0003f05270 */
[----:B------:R-:W-:Y:S05]  /*1af0*/  @!P0 BRA `(.L_x_34) ;  /* 0xfffffffc00dc8947 */ /* 0x000fea000383ffff */
.L_x_33:
[C---:B------:R-:W-:Y:S01]  /*1b00*/  VIADD R3, R7.reuse, 0x10 ;  /* 0x0000001007037836 */ /* 0x040fe20000000000 */
[----:B------:R-:W-:Y:S01]  /*1b10*/  UMOV UR4, 0x50 ;  /* 0x0000005000047882 */ /* 0x000fe20000000000 */
[----:B------:R-:W-:Y:S01]  /*1b20*/  SHF.L.U32 R2, R2, R7, RZ ;  /* 0x0000000702027219 */ /* 0x000fe200000006ff */
[----:B------:R-:W-:Y:S01]  /*1b30*/  ULEA UR4, UR6, UR4, 0x18 ;  /* 0x0000000406047291 */ /* 0x000fe2000f8ec0ff */
[----:B------:R-:W-:Y:S01]  /*1b40*/  IMAD.SHL.U32 R7, R7, 0x20, RZ ;  /* 0x0000002007077824 */ /* 0x000fe200078e00ff */
[----:B------:R-:W-:-:S04]  /*1b50*/  SHF.L.U32 R3, R0, R3, RZ ;  /* 0x0000000300037219 */ /* 0x000fc800000006ff */
[----:B------:R-:W-:-:S05]  /*1b60*/  LOP3.LUT R2, R3, R2, RZ, 0xfc, !PT ;  /* 0x0000000203027212 */ /* 0x000fca00078efcff */
[----:B------:R1:W-:Y:S04]  /*1b70*/  ATOMS.OR RZ, [UR4], R2 ;  /* 0x00000002ffff798c */ /* 0x0003e8000b000004 */
[----:B------:R1:W-:Y:S01]  /*1b80*/  STS [UR5+0x68], R7 ;  /* 0x00006807ff007988 */ /* 0x0003e20008000805 */
[----:B------:R-:W-:Y:S05]  /*1b90*/  BRA `(.L_x_32) ;  /* 0x0000000000107947 */ /* 0x000fea0003800000 */
.L_x_31:
[----:B------:R-:W-:Y:S02]  /*1ba0*/  MOV R0, 0xffffffff ;  /* 0xffffffff00007802 */ /* 0x000fe40000000f00 */
[----:B------:R-:W-:-:S03]  /*1bb0*/  MOV R2, 0x1be0 ;  /* 0x00001be000027802 */ /* 0x000fc60000000f00 */
[----:B------:R1:W-:Y:S04]  /*1bc0*/  STS [UR5+0x68], R0 ;  /* 0x00006800ff007988 */ /* 0x0003e80008000805 */
[----:B-1----:R-:W-:Y:S05]  /*1bd0*/  CALL.REL.NOINC `($__internal_1_$__cuda_sm10x_tcgen05_guardrail_trap_phase_invalid_during_alloc) ;  /* 0x00000028000c7944 */ /* 0x002fea0003c00000 */
.L_x_32:
[----:B------:R-:W-:Y:S05]  /*1be0*/  WARPSYNC.ALL ;  /* 0x0000000000007948 */ /* 0x000fea0003800000 */
[----:B------:R-:W-:Y:S01]  /*1bf0*/  NOP ;  /* 0x0000000000007918 */ /* 0x000fe20000000000 */
.L_x_30:
[----:B------:R-:W2:Y:S08]  /*1c00*/  S2UR UR4, SR_CgaCtaId ;  /* 0x00000000000479c3 */ /* 0x000eb00000008800 */
[----:B------:R-:W-:Y:S01]  /*1c10*/  BAR.SYNC.DEFER_BLOCKING 0x2, 0xa0 ;  /* 0x0082800000007b1d */ /* 0x000fe20000010000 */
[C---:B------:R-:W-:Y:S02]  /*1c20*/  IMAD.SHL.U32 R0, R5.reuse, 0x80, RZ ;  /* 0x0000008005007824 */ /* 0x040fe400078e00ff */
[----:B------:R-:W-:-:S03]  /*1c30*/  IMAD.SHL.U32 R3, R5, 0x40, RZ ;  /* 0x0000004005037824 */ /* 0x000fc600078e00ff */
[----:B------:R-:W-:Y:S02]  /*1c40*/  UMOV UR5, 0x400 ;  /* 0x0000040000057882 */ /* 0x000fe40000000000 */
[----:B------:R-:W3:Y:S01]  /*1c50*/  S2UR UR23, SR_CTAID.Z ;  /* 0x00000000001779c3 */ /* 0x000ee20000002700 */
[----:B------:R-:W-:-:S04]  /*1c60*/  LOP3.LUT R0, R0, 0x780, RZ, 0xc0, !PT ;  /* 0x0000078000007812 */ /* 0x000fc800078ec0ff */
[----:B------:R-:W-:-:S04]  /*1c70*/  LOP3.LUT R0, R0, 0x3800, R3, 0xf8, !PT ;  /* 0x0000380000007812 */ /* 0x000fc800078ef803 */
[----:B------:R-:W-:Y:S01]  /*1c80*/  LOP3.LUT R0, R0, 0x10, R5, 0xf8, !PT ;  /* 0x0000001000007812 */ /* 0x000fe200078ef805 */
[----:B--2---:R-:W-:-:S06]  /*1c90*/  ULEA UR4, UR4, UR5, 0x18 ;  /* 0x0000000504047291 */ /* 0x004fcc000f8ec0ff */
[----:B------:R-:W-:Y:S01]  /*1ca0*/  VIADD R0, R0, UR4 ;  /* 0x0000000400007c36 */ /* 0x000fe20008000000 */
[----:B---3--:R-:W-:Y:S02]  /*1cb0*/  UISETP.GT.U32.AND UP0, UPT, UR23, 0xff, UPT ;  /* 0x000000ff1700788c */ /* 0x008fe4000bf04070 */
[----:B------:R-:W2:Y:S07]  /*1cc0*/  LDS R70, [UR4+0x68] ;  /* 0x00006804ff467984 */ /* 0x000eae0008000800 */
[----:B------:R-:W-:Y:S05]  /*1cd0*/  BRA.U UP0, `(.L_x_35) ;  /* 0x0000002100407547 */ /* 0x000fea000b800000 */
[----:B------:R-:W3:Y:S01]  /*1ce0*/  LDCU.64 UR4, c[0x0][0x5c0] ;  /* 0x0000b800ff0477ac */ /* 0x000ee20008000a00 */
[C---:B-1----:R-:W-:Y:S02]  /*1cf0*/  VIADD R2, R0.reuse, 0x8420 ;  /* 0x0000842000027836 */ /* 0x042fe40000000000 */
[C---:B------:R-:W-:Y:S01]  /*1d00*/  VIADD R3, R0.reuse, 0x8440 ;  /* 0x0000844000037836 */ /* 0x040fe20000000000 */
[----:B------:R-:W1:Y:S01]  /*1d10*/  LDCU UR10, c[0x0][0x374] ;  /* 0x00006e80ff0a77ac */ /* 0x000e620008000800 */
[C---:B------:R-:W-:Y:S01]  /*1d20*/  VIADD R4, R0.reuse, 0x8460 ;  /* 0x0000846000047836 */ /* 0x040fe20000000000 */
[----:B------:R-:W-:Y:S01]  /*1d30*/  SHF.R.U32.HI R67, RZ, 0x3, R2 ;  /* 0x00000003ff437819 */ /* 0x000fe20000011602 */
[----:B------:R-:W-:Y:S01]  /*1d40*/  VIADD R7, R0, 0x8400 ;  /* 0x0000840000077836 */ /* 0x000fe20000000000 */
[----:B------:R-:W-:Y:S01]  /*1d50*/  SHF.R.U32.HI R68, RZ, 0x3, R3 ;  /* 0x00000003ff447819 */ /* 0x000fe20000011603 */
[----:B------:R-:W-:Y:S01]  /*1d60*/  IMAD.U32 R5, R5, 0x10000, RZ ;  /* 0x0001000005057824 */ /* 0x000fe200078e00ff */
[----:B------:R-:W-:Y:S01]  /*1d70*/  LOP3.LUT R67, R2, 0x70, R67, 0x78, !PT ;  /* 0x0000007002437812 */ /* 0x000fe200078e7843 */
[C---:B------:R-:W-:Y:S01]  /*1d80*/  VIADD R2, R0.reuse, 0x460 ;  /* 0x0000046000027836 */ /* 0x040fe20000000000 */
[----:B------:R-:W-:Y:S01]  /*1d90*/  LOP3.LUT R68, R3, 0x70, R68, 0x78, !PT ;  /* 0x0000007003447812 */ /* 0x000fe200078e7844 */
[----:B------:R-:W-:Y:S01]  /*1da0*/  VIADD R3, R0, 0x440 ;  /* 0x0000044000037836 */ /* 0x000fe20000000000 */
[----:B------:R-:W-:Y:S01]  /*1db0*/  LOP3.LUT R5, R5, 0xe00000, RZ, 0xc0, !PT ;  /* 0x00e0000005057812 */ /* 0x000fe200078ec0ff */
[----:B------:R-:W-:Y:S01]  /*1dc0*/  IMAD.MOV.U32 R60, RZ, RZ, RZ ;  /* 0x000000ffff3c7224 */ /* 0x000fe200078e00ff */
[----:B------:R-:W-:Y:S01]  /*1dd0*/  SHF.R.U32.HI R65, RZ, 0x3, R2 ;  /* 0x00000003ff417819 */ /* 0x000fe20000011602 */
[----:B------:R-:W4:Y:S01]  /*1de0*/  LDCU.64 UR24, c[0x0][0x348] ;  /* 0x00006900ff1877ac */ /* 0x000f220008000a00 */
[----:B------:R-:W-:Y:S01]  /*1df0*/  SHF.R.U32.HI R64, RZ, 0x3, R3 ;  /* 0x00000003ff407819 */ /* 0x000fe20000011603 */
[----:B--2---:R-:W-:Y:S01]  /*1e00*/  IMAD.IADD R62, R70, 0x1, R5 ;  /* 0x00000001463e7824 */ /* 0x004fe200078e0205 */
[----:B------:R-:W-:Y:S01]  /*1e10*/  LOP3.LUT R65, R2, 0x70, R65, 0x78, !PT ;  /* 0x0000007002417812 */ /* 0x000fe200078e7841 */
[----:B---3--:R-:W-:Y:S01]  /*1e20*/  UIMAD.WIDE.U32 UR6, UR23, UR5, URZ ;  /* 0x00000005170672a5 */ /* 0x008fe2000f8e00ff */
[C---:B------:R-:W-:Y:S01]  /*1e30*/  VIADD R2, R0.reuse, 0x420 ;  /* 0x0000042000027836 */ /* 0x040fe20000000000 */
[----:B------:R-:W-:Y:S01]  /*1e40*/  SHF.R.U32.HI R69, RZ, 0x3, R4 ;  /* 0x00000003ff457819 */ /* 0x000fe20000011604 */
[----:B------:R-:W-:Y:S01]  /*1e50*/  VIADD R0, R0, 0x400 ;  /* 0x0000040000007836 */ /* 0x000fe20000000000 */
[----:B------:R-:W-:Y:S01]  /*1e60*/  UIADD3 UR5, UPT, UPT, UR23, -UR7, URZ ;  /* 0x8000000717057290 */ /* 0x000fe2000fffe0ff */
[----:B------:R-:W-:Y:S01]  /*1e70*/  SHF.R.U32.HI R66, RZ, 0x3, R7 ;  /* 0x00000003ff427819 */ /* 0x000fe20000011607 */
[----:B------:R-:W-:Y:S01]  /*1e80*/  UMOV UR21, URZ ;  /* 0x000000ff00157c82 */ /* 0x000fe20008000000 */
[----:B------:R-:W-:Y:S01]  /*1e90*/  SHF.R.U32.HI R63, RZ, 0x3, R2 ;  /* 0x00000003ff3f7819 */ /* 0x000fe20000011602 */
[----:B------:R-:W-:Y:S01]  /*1ea0*/  USHF.R.U32.HI UR5, URZ, UR20, UR5 ;  /* 0x00000014ff057299 */ /* 0x000fe20008011605 */
[----:B------:R-:W-:-:S02]  /*1eb0*/  SHF.R.U32.HI R61, RZ, 0x3, R0 ;  /* 0x00000003ff3d7819 */ /* 0x000fc40000011600 */
[----:B------:R-:W2:Y:S01]  /*1ec0*/  LDCU UR6, c[0x0][0x5d0] ;  /* 0x0000ba00ff0677ac */ /* 0x000ea20008000800 */
[----:B------:R-:W-:Y:S01]  /*1ed0*/  LOP3.LUT R64, R3, 0x70, R64, 0x78, !PT ;  /* 0x0000007003407812 */ /* 0x000fe200078e7840 */
[----:B------:R-:W-:Y:S01]  /*1ee0*/  IMAD.MOV.U32 R3, RZ, RZ, RZ ;  /* 0x000000ffff037224 */ /* 0x000fe200078e00ff */
[----:B------:R-:W-:Y:S01]  /*1ef0*/  LOP3.LUT R69, R4, 0x70, R69, 0x78, !PT ;  /* 0x0000007004457812 */ /* 0x000fe200078e7845 */
[----:B------:R-:W-:Y:S01]  /*1f00*/  UIADD3 UR5, UPT, UPT, UR7, UR5, URZ ;  /* 0x0000000507057290 */ /* 0x000fe2000fffe0ff */
[----:B------:R-:W-:Y:S02]  /*1f10*/  LOP3.LUT R66, R7, 0x70, R66, 0x78, !PT ;  /* 0x0000007007427812 */ /* 0x000fe400078e7842 */
[----:B------:R-:W-:Y:S01]  /*1f20*/  LOP3.LUT R63, R2, 0x70, R63, 0x78, !PT ;  /* 0x00000070023f7812 */ /* 0x000fe200078e783f */
[----:B------:R-:W-:Y:S01]  /*1f30*/  USHF.R.U32.HI UR14, URZ, UR19, UR5 ;  /* 0x00000013ff0e7299 */ /* 0x000fe20008011605 */
[----:B------:R-:W-:-:S03]  /*1f40*/  LOP3.LUT R61, R0, 0x70, R61, 0x78, !PT ;  /* 0x00000070003d7812 */ /* 0x000fc600078e783d */
[----:B------:R-:W-:-:S04]  /*1f50*/  UIADD3 UR14, UPT, UPT, -UR14, URZ, URZ ;  /* 0x000000ff0e0e7290 */ /* 0x000fc8000fffe1ff */
[----:B------:R-:W-:Y:S01]  /*1f60*/  UIMAD UR14, UR4, UR14, UR23 ;  /* 0x0000000e040e72a4 */ /* 0x000fe2000f8e0217 */
[----:B------:R-:W3:Y:S03]  /*1f70*/  LDCU.64 UR4, c[0x0][0x5d8] ;  /* 0x0000bb00ff0477ac */ /* 0x000ee60008000a00 */
[----:B--2---:R-:W-:-:S04]  /*1f80*/  UIMAD.WIDE.U32 UR6, UR14, UR6, URZ ;  /* 0x000000060e0672a5 */ /* 0x004fc8000f8e00ff */
[----:B------:R-:W-:-:S04]  /*1f90*/  UIADD3 UR6, UPT, UPT, UR14, -UR7, URZ ;  /* 0x800000070e067290 */ /* 0x000fc8000fffe0ff */
[----:B------:R-:W-:-:S04]  /*1fa0*/  USHF.R.U32.HI UR6, URZ, UR18, UR6 ;  /* 0x00000012ff067299 */ /* 0x000fc80008011606 */
[----:B------:R-:W-:-:S04]  /*1fb0*/  UIADD3 UR6, UPT, UPT, UR7, UR6, URZ ;  /* 0x0000000607067290 */ /* 0x000fc8000fffe0ff */
[----:B------:R-:W-:-:S04]  /*1fc0*/  USHF.R.U32.HI UR6, URZ, UR17, UR6 ;  /* 0x00000011ff067299 */ /* 0x000fc80008011606 */
[----:B---3--:R-:W-:-:S07]  /*1fd0*/  UIMAD.WIDE.U32 UR8, UR6, UR5, URZ ;  /* 0x00000005060872a5 */ /* 0x008fce000f8e00ff */
[----:B------:R-:W-:Y:S02]  /*1fe0*/  UMOV UR7, UR9 ;  /* 0x0000000900077c82 */ /* 0x000fe40008000000 */
[----:B------:R-:W-:Y:S02]  /*1ff0*/  UIADD3 UR5, UPT, UPT, UR6, -UR7, URZ ;  /* 0x8000000706057290 */ /* 0x000fe4000fffe0ff */
[----:B------:R-:W2:Y:S02]  /*2000*/  S2UR UR8, SR_CTAID.X ;  /* 0x00000000000879c3 */ /* 0x000ea40000002500 */
[----:B------:R-:W-:-:S04]  /*2010*/  USHF.R.U32.HI UR5, URZ, UR16, UR5 ;  /* 0x00000010ff057299 */ /* 0x000fc80008011605 */
[----:B------:R-:W-:Y:S01]  /*2020*/  UIADD3 UR5, UPT, UPT, UR7, UR5, URZ ;  /* 0x0000000507057290 */ /* 0x000fe2000fffe0ff */
[----:B------:R-:W1:Y:S03]  /*2030*/  LDCU UR7, c[0x0][0x370] ;  /* 0x00006e00ff0777ac */ /* 0x000e660008000800 */
[----:B------:R-:W-:Y:S01]  /*2040*/  USHF.R.U32.HI UR5, URZ, UR15, UR5 ;  /* 0x0000000fff057299 */ /* 0x000fe20008011605 */
[----:B------:R-:W3:Y:S03]  /*2050*/  LDCU UR9, c[0x0][0x378] ;  /* 0x00006f00ff0977ac */ /* 0x000ee60008000800 */
[----:B------:R-:W-:-:S04]  /*2060*/  UIADD3 UR5, UPT, UPT, -UR5, URZ, URZ ;  /* 0x000000ff05057290 */ /* 0x000fc8000fffe1ff */
[----:B------:R-:W-:Y:S02]  /*2070*/  UIMAD UR4, UR4, UR5, UR6 ;  /* 0x00000005040472a4 */ /* 0x000fe4000f8e0206 */
[----:B--2---:R-:W-:Y:S02]  /*2080*/  USHF.L.U32 UR8, UR8, 0x6, URZ ;  /* 0x0000000608087899 */ /* 0x004fe400080006ff */
[----:B-1----:R-:W-:Y:S01]  /*2090*/  UIMAD UR10, UR10, UR7, URZ ;  /* 0x000000070a0a72a4 */ /* 0x002fe2000f8e02ff */
[----:B------:R-:W1:Y:S01]  /*20a0*/  S2UR UR7, SR_CTAID.Y ;  /* 0x00000000000779c3 */ /* 0x000e620000002600 */
[----:B------:R-:W-:Y:S01]  /*20b0*/  UIADD3 UR6, UPT, UPT, -UR6, URZ, URZ ;  /* 0x000000ff06067290 */ /* 0x000fe2000fffe1ff */
[----:B------:R-:W2:Y:S01]  /*20c0*/  LDCU UR5, c[0x0][0x5cc] ;  /* 0x0000b980ff0577ac */ /* 0x000ea20008000800 */
[----:B---3--:R-:W-:Y:S02]  /*20d0*/  UIMAD UR9, UR10, UR9, URZ ;  /* 0x000000090a0972a4 */ /* 0x008fe4000f8e02ff */
[----:B------:R-:W-:-:S02]  /*20e0*/  ULOP3.LUT UR11, UR8, 0x40, URZ, 0xc0, !UPT ;  /* 0x00000040080b7892 */ /* 0x000fc4000f8ec0ff */
[----:B------:R-:W-:-:S04]  /*20f0*/  USHF.R.S32.HI UR22, URZ, 0x1f, UR9 ;  /* 0x0000001fff167899 */ /* 0x000fc80008011409 */
[----:B------:R-:W-:Y:S02]  /*2100*/  ULEA.HI UR22, UR22, UR9, URZ, 0x2 ;  /* 0x0000000916167291 */ /* 0x000fe4000f8f10ff */
[----:B--2-4-:R-:W-:-:S12]  /*2110*/  UIMAD UR14, UR5, UR6, UR14 ;  /* 0x00000006050e72a4 */ /* 0x014fd8000f8e020e */
.L_x_39:
[----:B------:R-:W2:Y:S01]  /*2120*/  S2R R0, SR_CgaCtaId ;  /* 0x0000000000007919 */ /* 0x000ea20000008800 */
[----:B------:R-:W-:Y:S01]  /*2130*/  MOV R5, 0x400 ;  /* 0x0000040000057802 */ /* 0x000fe20000000f00 */
[----:B------:R-:W3:Y:S01]  /*2140*/  S2UR UR26, SR_CgaCtaId ;  /* 0x00000000001a79c3 */ /* 0x000ee20000008800 */
[----:B------:R-:W-:Y:S01]  /*2150*/  UIADD3 UR32, UP1, UPT, UR24, 0x140, URZ ;  /* 0x0000014018207890 */ /* 0x000fe2000ff3e0ff */
[----:B------:R-:W-:Y:S01]  /*2160*/  ISETP.NE.AND P0, PT, R71, RZ, PT ;  /* 0x000000ff4700720c */ /* 0x000fe20003f05270 */
[----:B------:R-:W-:Y:S02]  /*2170*/  UIADD3 UR27, UPT, UPT, UR4, UR4, URZ ;  /* 0x00000004041b7290 */ /* 0x000fe4000fffe0ff */
[----:B------:R-:W-:Y:S01]  /*2180*/  UIADD3 UR30, UP0, UPT, UR24, 0x1c0, URZ ;  /* 0x000001c0181e7890 */ /* 0x000fe2000ff1e0ff */
[----:B------:R-:W-:Y:S01]  /*2190*/  UMOV UR4, 0x400 ;  /* 0x0000040000047882 */ /* 0x000fe20000000000 */
[----:B------:R-:W-:Y:S01]  /*21a0*/  UIADD3.X UR33, UPT, UPT, URZ, UR25, URZ, UP1, !UPT ;  /* 0x00000019ff217290 */ /* 0x000fe20008ffe4ff */
[----:B------:R-:W4:Y:S01]  /*21b0*/  LDCU UR28, c[0x0][0x5e4] ;  /* 0x0000bc80ff1c77ac */ /* 0x000f220008000800 */
[----:B------:R-:W-:-:S02]  /*21c0*/  ULEA UR14, UR14, UR11, 0x7 ;  /* 0x0000000b0e0e7291 */ /* 0x000fc4000f8e38ff */
[----:B-1----:R-:W-:Y:S02]  /*21d0*/  ULOP3.LUT UR27, UR27, 0x1, UR7, 0xf8, !UPT ;  /* 0x000000011b1b7892 */ /* 0x002fe4000f8ef807 */
[----:B------:R-:W-:Y:S02]  /*21e0*/  UIADD3.X UR31, UPT, UPT, URZ, UR25, URZ, UP0, !UPT ;  /* 0x00000019ff1f7290 */ /* 0x000fe400087fe4ff */
[----:B------:R-:W-:Y:S02]  /*21f0*/  UPLOP3.LUT UP1, UPT, UPT, UPT, UPT, 0x80, 0x8 ;  /* 0x000000000008789c */ /* 0x000fe40003f2f070 */
[----:B---3--:R-:W-:Y:S01]  /*2200*/  ULEA UR26, UR26, UR4, 0x18 ;  /* 0x000000041a1a7291 */ /* 0x008fe2000f8ec0ff */
[----:B--2---:R-:W-:Y:S01]  /*2210*/  LEA R0, R0, R5, 0x18 ;  /* 0x0000000500007211 */ /* 0x004fe200078ec0ff */
[----:B------:R-:W-:-:S04]  /*2220*/  IMAD.U32 R5, R60, -0x80000000, RZ ;  /* 0x800000003c057824 */ /* 0x000fc800078e00ff */
[----:B------:R-:W-:-:S04]  /*2230*/  IMAD R0, R3, 0x8, R0 ;  /* 0x0000000803007824 */ /* 0x000fc800078e0200 */
[----:B------:R-:W1:Y:S02]  /*2240*/  SYNCS.PHASECHK.TRANS64.TRYWAIT P1, [R0+URZ+0x40], R5 ;  /* 0x00004005000075a7 */ /* 0x000e6400080211ff */
[----:B-1--4-:R-:W-:Y:S05]  /*2250*/  @!P1 BRA `(.L_x_36) ;  /* 0x0000002000489947 */ /* 0x012fea0003800000 */
.L_x_53:
[----:B------:R-:W-:Y:S01]  /*2260*/  LEA R2, R3, R62, 0x14 ;  /* 0x0000003e03027211 */ /* 0x000fe200078ea0ff */
[----:B------:R-:W-:-:S06]  /*2270*/  UMOV UR5, URZ ;  /* 0x000000ff00057c82 */ /* 0x000fcc0008000000 */
.L_x_38:
[----:B------:R-:W-:Y:S02]  /*2280*/  USHF.L.U32 UR13, UR5, 0x6, URZ ;  /* 0x00000006050d7899 */ /* 0x000fe400080006ff */
[----:B------:R-:W-:Y:S02]  /*2290*/  ULEA UR6, UR21, UR5, 0x2 ;  /* 0x0000000515067291 */ /* 0x000fe4000f8e10ff */
[----:B------:R-:W-:Y:S02]  /*22a0*/  USHF.R.U32.HI UR8, URZ, 0x1, UR5 ;  /* 0x00000001ff087899 */ /* 0x000fe40008011605 */
[----:B--2---:R-:W-:Y:S01]  /*22b0*/  IADD3 R4, PT, PT, R2, UR13, RZ ;  /* 0x0000000d02047c10 */ /* 0x004fe2000fffe0ff */
[----:B------:R-:W-:Y:S02]  /*22c0*/  USHF.R.S32.HI UR12, URZ, 0x1f, UR6 ;  /* 0x0000001fff0c7899 */ /* 0x000fe40008011406 */
[----:B------:R-:W-:Y:S01]  /*22d0*/  ULEA UR8, UR21, UR8, 0x2 ;  /* 0x0000000815087291 */ /* 0x000fe2000f8e10ff */
[----:B------:R-:W-:Y:S01]  /*22e0*/  R2UR UR4, R4 ;  /* 0x00000000040472ca */ /* 0x000fe200000e0000 */
[----:B------:R-:W-:-:S04]  /*22f0*/  ULEA.HI UR12, UR12, UR6, URZ, 0x2 ;  /* 0x000000060c0c7291 */ /* 0x000fc8000f8f10ff */
[----:B------:R-:W-:-:S04]  /*2300*/  ULOP3.LUT UR12, UR12, 0xfffffffc, URZ, 0xc0, !UPT ;  /* 0xfffffffc0c0c7892 */ /* 0x000fc8000f8ec0ff */
[----:B------:R-:W-:Y:S02]  /*2310*/  UIADD3 UR12, UPT, UPT, UR6, -UR12, URZ ;  /* 0x8000000c060c7290 */ /* 0x000fe4000fffe0ff */
[----:B------:R-:W-:Y:S02]  /*2320*/  UIADD3 UR6, UPT, UPT, UR6, 0x1, URZ ;  /* 0x0000000106067890 */ /* 0x000fe4000fffe0ff */
[----:B------:R-:W2:Y:S02]  /*2330*/  LDTM.16dp256bit.x8 R16, tmem[UR4+0x40] ;  /* 0x00004004001079ee */ /* 0x000ea400081a0000 */
[----:B--2---:R-:W-:Y:S01]  /*2340*/  FMUL R35, R35, UR28 ;  /* 0x0000001c23237c20 */ /* 0x004fe20008400000 */
[----:B------:R-:W-:Y:S01]  /*2350*/  FMUL R58, R37, UR28 ;  /* 0x0000001c253a7c20 */ /* 0x000fe20008400000 */
[----:B-1----:R-:W-:Y:S01]  /*2360*/  FMUL R5, R36, UR28 ;  /* 0x0000001c24057c20 */ /* 0x002fe20008400000 */
[----:B------:R-:W-:Y:S01]  /*2370*/  FMUL R19, R19, UR28 ;  /* 0x0000001c13137c20 */ /* 0x000fe20008400000 */
        /* <DEDUP_REMOVED lines=18> */
[----:B------:R-:W-:Y:S01]  /*24a0*/  FMUL R8, R35, -1.4426950216293334961 ;  /* 0xbfb8aa3b23087820 */ /* 0x000fe20000400000 */
        /* <DEDUP_REMOVED lines=21> */
[----:B------:R-:W1:Y:S01]  /*2600*/  MUFU.EX2 R8, R8 ;  /* 0x0000000800087308 */ /* 0x000e620000000800 */
[----:B------:R-:W-:Y:S01]  /*2610*/  FMUL R39, R39, UR28 ;  /* 0x0000001c27277c20 */ /* 0x000fe20008400000 */
[----:B------:R-:W-:Y:S01]  /*2620*/  FMUL R38, R38, UR28 ;  /* 0x0000001c26267c20 */ /* 0x000fe20008400000 */
[----:B------:R-:W-:Y:S01]  /*2630*/  FMUL R43, R43, UR28 ;  /* 0x0000001c2b2b7c20 */ /* 0x000fe20008400000 */
[----:B------:R-:W-:Y:S01]  /*2640*/  FMUL R42, R42, UR28 ;  /* 0x0000001c2a2a7c20 */ /* 0x000fe20008400000 */
[----:B------:R-:W-:Y:S01]  /*2650*/  FMUL R47, R47, UR28 ;  /* 0x0000001c2f2f7c20 */ /* 0x000fe20008400000 */
[----:B------:R-:W-:-:S02]  /*2660*/  FMUL R46, R46, UR28 ;  /* 0x0000001c2e2e7c20 */ /* 0x000fc40008400000 */
[----:B------:R-:W2:Y:S08]  /*2670*/  MUFU.EX2 R7, R7 ;  /* 0x0000000700077308 */ /* 0x000eb00000000800 */
[----:B------:R-:W3:Y:S01]  /*2680*/  MUFU.EX2 R49, R49 ;  /* 0x0000003100317308 */ /* 0x000ee20000000800 */
[----:B-1----:R-:W-:-:S07]  /*2690*/  FADD R94, R8, 1 ;  /* 0x3f800000085e7421 */ /* 0x002fce0000000000 */
[----:B------:R-:W1:Y:S01]  /*26a0*/  MUFU.EX2 R36, R36 ;  /* 0x0000002400247308 */ /* 0x000e620000000800 */
[----:B--2---:R-:W-:-:S07]  /*26b0*/  FADD R7, R7, 1 ;  /* 0x3f80000007077421 */ /* 0x004fce0000000000 */
[----:B------:R-:W2:Y:S01]  /*26c0*/  MUFU.EX2 R11, R11 ;  /* 0x0000000b000b7308 */ /* 0x000ea20000000800 */
[----:B---3--:R-:W-:Y:S01]  /*26d0*/  FADD R8, R49, 1 ;  /* 0x3f80000031087421 */ /* 0x008fe20000000000 */
[----:B------:R-:W-:-:S06]  /*26e0*/  F2FP.BF16.F32.PACK_AB R49, R19, R18 ;  /* 0x000000121331723e */ /* 0x000fcc00000010ff */
[----:B------:R-:W3:Y:S01]  /*26f0*/  MUFU.EX2 R51, R51 ;  /* 0x0000003300337308 */ /* 0x000ee20000000800 */
[----:B-1----:R-:W-:Y:S01]  /*2700*/  FADD R76, R36, 1 ;  /* 0x3f800000244c7421 */ /* 0x002fe20000000000 */
[----:B------:R-:W-:-:S06]  /*2710*/  MOV R36, UR12 ;  /* 0x0000000c00247c02 */ /* 0x000fcc0008000f00 */
[----:B------:R-:W1:Y:S01]  /*2720*/  MUFU.EX2 R50, R50 ;  /* 0x0000003200327308 */ /* 0x000e620000000800 */
[----:B--2---:R-:W-:-:S07]  /*2730*/  FADD R11, R11, 1 ;  /* 0x3f8000000b0b7421 */ /* 0x004fce0000000000 */
[----:B------:R-:W2:Y:S01]  /*2740*/  MUFU.EX2 R15, R15 ;  /* 0x0000000f000f7308 */ /* 0x000ea20000000800 */
[----:B---3--:R-:W-:-:S07]  /*2750*/  FADD R51, R51, 1 ;  /* 0x3f80000033337421 */ /* 0x008fce0000000000 */
[----:B------:R-:W3:Y:S01]  /*2760*/  MUFU.EX2 R55, R55 ;  /* 0x0000003700377308 */ /* 0x000ee20000000800 */
[----:B-1----:R-:W-:-:S07]  /*2770*/  FADD R50, R50, 1 ;  /* 0x3f80000032327421 */ /* 0x002fce0000000000 */
        /* <DEDUP_REMOVED lines=26> */
[----:B------:R-:W2:Y:S01]  /*2920*/  MUFU.RCP R7, R7 ;  /* 0x0000000700077308 */ /* 0x000ea20000001000 */
[----:B---3--:R-:W-:-:S07]  /*2930*/  FADD R9, R9, 1 ;  /* 0x3f80000009097421 */ /* 0x008fce0000000000 */
[----:B------:R-:W3:Y:S01]  /*2940*/  MUFU.RCP R95, R51 ;  /* 0x00000033005f7308 */ /* 0x000ee20000001000 */
[----:B-1----:R-:W-:-:S07]  /*2950*/  FADD R6, R6, 1 ;  /* 0x3f80000006067421 */ /* 0x002fce0000000000 */
[----:B------:R-:W1:Y:S01]  /*2960*/  MUFU.RCP R88, R11 ;  /* 0x0000000b00587308 */ /* 0x000e620000001000 */
[C---:B--2---:R-:W-:Y:S01]  /*2970*/  FMUL R92, R58.reuse, R7 ;  /* 0x000000073a5c7220 */ /* 0x044fe20000400000 */
[----:B------:R-:W-:-:S06]  /*2980*/  F2FP.BF16.F32.PACK_AB R58, R58, R5 ;  /* 0x000000053a3a723e */ /* 0x000fcc00000010ff */
[----:B------:R-:W2:Y:S01]  /*2990*/  MUFU.RCP R93, R50 ;  /* 0x00000032005d7308 */ /* 0x000ea20000001000 */
[----:B---3--:R-:W-:Y:S01]  /*29a0*/  FMUL R95, R32, R95 ;  /* 0x0000005f205f7220 */ /* 0x008fe20000400000 */
[----:B------:R-:W-:-:S06]  /*29b0*/  F2FP.BF16.F32.PACK_AB R51, R23, R22 ;  /* 0x000000161733723e */ /* 0x000fcc00000010ff */
[----:B------:R-:W3:Y:S01]  /*29c0*/  MUFU.RCP R94, R94 ;  /* 0x0000005e005e7308 */ /* 0x000ee20000001000 */
[----:B-1----:R-:W-:-:S07]  /*29d0*/  FMUL R88, R33, R88 ;  /* 0x0000005821587220 */ /* 0x002fce0000400000 */
[----:B------:R-:W1:Y:S01]  /*29e0*/  MUFU.RCP R8, R8 ;  /* 0x0000000800087308 */ /* 0x000e620000001000 */
[----:B--2---:R-:W-:Y:S01]  /*29f0*/  FMUL R93, R34, R93 ;  /* 0x0000005d225d7220 */ /* 0x004fe20000400000 */
[----:B------:R-:W-:-:S06]  /*2a00*/  F2FP.BF16.F32.PACK_AB R50, R21, R20 ;  /* 0x000000141532723e */ /* 0x000fcc00000010ff */
[----:B------:R-:W2:Y:S01]  /*2a10*/  MUFU.RCP R85, R55 ;  /* 0x0000003700557308 */ /* 0x000ea20000001000 */
[----:B---3--:R-:W-:-:S07]  /*2a20*/  FMUL R94, R35, R94 ;  /* 0x0000005e235e7220 */ /* 0x008fce0000400000 */
[----:B------:R3:W4:Y:S01]  /*2a30*/  MUFU.RCP R86, R15 ;  /* 0x0000000f00567308 */ /* 0x0007220000001000 */
[----:B-1----:R-:W-:-:S07]  /*2a40*/  FMUL R91, R5, R8 ;  /* 0x00000008055b7220 */ /* 0x002fce0000400000 */
[----:B------:R-:W1:Y:S01]  /*2a50*/  MUFU.RCP R83, R54 ;  /* 0x0000003600537308 */ /* 0x000e620000001000 */
[----:B--2---:R-:W-:Y:S01]  /*2a60*/  FMUL R85, R24, R85 ;  /* 0x0000005518557220 */ /* 0x004fe20000400000 */
[----:B------:R-:W-:-:S06]  /*2a70*/  F2FP.BF16.F32.PACK_AB R55, R31, R30 ;  /* 0x0000001e1f37723e */ /* 0x000fcc00000010ff */
[----:B------:R2:W5:Y:S01]  /*2a80*/  MUFU.RCP R84, R14 ;  /* 0x0000000e00547308 */ /* 0x0005620000001000 */
[----:B---3--:R-:W-:Y:S02]  /*2a90*/  HFMA2 R15, -RZ, RZ, 0, 0 ;  /* 0x00000000ff0f7431 */ /* 0x008fe400000001ff */
[----:B----4-:R-:W-:-:S05]  /*2aa0*/  FMUL R86, R25, R86 ;  /* 0x0000005619567220 */ /* 0x010fca0000400000 */
[----:B------:R3:W4:Y:S01]  /*2ab0*/  MUFU.RCP R81, R53 ;  /* 0x0000003500517308 */ /* 0x0007220000001000 */
[----:B-1----:R-:W-:Y:S01]  /*2ac0*/  FMUL R83, R26, R83 ;  /* 0x000000531a537220 */ /* 0x002fe20000400000 */
[----:B------:R-:W-:-:S06]  /*2ad0*/  F2FP.BF16.F32.PACK_AB R54, R29, R28 ;  /* 0x0000001c1d36723e */ /* 0x000fcc00000010ff */
[----:B------:R1:W1:Y:S01]  /*2ae0*/  MUFU.RCP R82, R13 ;  /* 0x0000000d00527308 */ /* 0x0002620000001000 */
[----:B--2---:R-:W-:Y:S01]  /*2af0*/  LEA R14, R36, R61, 0xd ;  /* 0x0000003d240e7211 */ /* 0x004fe200078e68ff */
[----:B-----5:R-:W-:-:S03]  /*2b00*/  FMUL R84, R27, R84 ;  /* 0x000000541b547220 */ /* 0x020fc60000400000 */
[----:B------:R-:W-:-:S03]  /*2b10*/  MOV R89, R14 ;  /* 0x0000000e00597202 */ /* 0x000fc60000000f00 */
[----:B------:R2:W5:Y:S01]  /*2b20*/  MUFU.RCP R79, R52 ;  /* 0x00000034004f7308 */ /* 0x0005620000001000 */
[----:B---3--:R-:W-:Y:S01]  /*2b30*/  F2FP.BF16.F32.PACK_AB R53, R27, R26 ;  /* 0x0000001a1b35723e */ /* 0x008fe200000010ff */
[----:B----4-:R-:W-:-:S06]  /*2b40*/  FMUL R81, R28, R81 ;  /* 0x000000511c517220 */ /* 0x010fcc0000400000 */
[----:B------:R3:W4:Y:S01]  /*2b50*/  MUFU.RCP R80, R12 ;  /* 0x0000000c00507308 */ /* 0x0007220000001000 */
[----:B-1----:R-:W-:Y:S01]  /*2b60*/  MOV R13, RZ ;  /* 0x000000ff000d7202 */ /* 0x002fe20000000f00 */
[----:B------:R-:W-:-:S06]  /*2b70*/  FMUL R82, R29, R82 ;  /* 0x000000521d527220 */ /* 0x000fcc0000400000 */
[----:B------:R1:W1:Y:S01]  /*2b80*/  MUFU.RCP R77, R57 ;  /* 0x00000039004d7308 */ /* 0x0002620000001000 */
[----:B--2---:R-:W-:Y:S01]  /*2b90*/  F2FP.BF16.F32.PACK_AB R52, R25, R24 ;  /* 0x000000181934723e */ /* 0x004fe200000010ff */
[----:B-----5:R-:W-:-:S06]  /*2ba0*/  FMUL R79, R30, R79 ;  /* 0x0000004f1e4f7220 */ /* 0x020fcc0000400000 */
[----:B------:R2:W5:Y:S01]  /*2bb0*/  MUFU.RCP R78, R37 ;  /* 0x00000025004e7308 */ /* 0x0005620000001000 */
[----:B---3--:R-:W-:Y:S01]  /*2bc0*/  LEA R12, R36, R63, 0xd ;  /* 0x0000003f240c7211 */ /* 0x008fe200078e68ff */
[----:B----4-:R-:W-:-:S06]  /*2bd0*/  FMUL R80, R31, R80 ;  /* 0x000000501f507220 */ /* 0x010fcc0000400000 */
[----:B------:R3:W4:Y:S01]  /*2be0*/  MUFU.RCP R75, R56 ;  /* 0x00000038004b7308 */ /* 0x0007220000001000 */
[----:B-1----:R-:W-:Y:S01]  /*2bf0*/  F2FP.BF16.F32.PACK_AB R57, R35, R34 ;  /* 0x000000222339723e */ /* 0x002fe200000010ff */
[----:B------:R-:W-:-:S06]  /*2c00*/  FMUL R77, R16, R77 ;  /* 0x0000004d104d7220 */ /* 0x000fcc0000400000 */
[----:B------:R-:W1:Y:S01]  /*2c10*/  MUFU.RCP R76, R76 ;  /* 0x0000004c004c7308 */ /* 0x000e620000001000 */
[----:B--2---:R-:W-:Y:S01]  /*2c20*/  MOV R37, R12 ;  /* 0x0000000c00257202 */ /* 0x004fe20000000f00 */
[----:B-----5:R-:W-:-:S06]  /*2c30*/  FMUL R78, R17, R78 ;  /* 0x0000004e114e7220 */ /* 0x020fcc0000400000 */
[----:B------:R2:W5:Y:S01]  /*2c40*/  MUFU.RCP R73, R48 ;  /* 0x0000003000497308 */ /* 0x0005620000001000 */
[----:B---3--:R-:W-:Y:S01]  /*2c50*/  F2FP.BF16.F32.PACK_AB R56, R33, R32 ;  /* 0x000000202138723e */ /* 0x008fe200000010ff */
[----:B----4-:R-:W-:-:S06]  /*2c60*/  FMUL R75, R18, R75 ;  /* 0x0000004b124b7220 */ /* 0x010fcc0000400000 */
[----:B------:R-:W3:Y:S01]  /*2c70*/  MUFU.RCP R74, R10 ;  /* 0x0000000a004a7308 */ /* 0x000ee20000001000 */
[----:B-1----:R-:W-:-:S07]  /*2c80*/  FMUL R76, R19, R76 ;  /* 0x0000004c134c7220 */ /* 0x002fce0000400000 */
[----:B------:R-:W1:Y:S01]  /*2c90*/  MUFU.RCP R72, R9 ;  /* 0x0000000900487308 */ /* 0x000e620000001000 */
[----:B--2---:R-:W-:Y:S01]  /*2ca0*/  F2FP.BF16.F32.PACK_AB R48, R17, R16 ;  /* 0x000000101130723e */ /* 0x004fe200000010ff */
[----:B-----5:R-:W-:-:S06]  /*2cb0*/  FMUL R73, R20, R73 ;  /* 0x0000004914497220 */ /* 0x020fcc0000400000 */
[----:B------:R-:W2:Y:S01]  /*2cc0*/  MUFU.RCP R59, R6 ;  /* 0x00000006003b7308 */ /* 0x000ea20000001000 */
[----:B---3--:R-:W-:Y:S01]  /*2cd0*/  FMUL R74, R21, R74 ;  /* 0x0000004a154a7220 */ /* 0x008fe20000400000 */
[----:B-1----:R-:W-:Y:S01]  /*2ce0*/  FMUL R72, R23, R72 ;  /* 0x0000004817487220 */ /* 0x002fe20000400000 */
[----:B--2---:R-:W-:Y:S02]  /*2cf0*/  FMUL R59, R22, R59 ;  /* 0x0000003b163b7220 */ /* 0x004fe40000400000 */
[----:B------:R-:W1:Y:S01]  /*2d00*/  LDTM.16dp256bit.x8 R4, tmem[UR4] ;  /* 0x00000004000479ee */ /* 0x000e6200081a0000 */
[----:B------:R-:W-:-:S04]  /*2d10*/  ULEA.HI UR4, UR8, UR8, URZ, 0x1 ;  /* 0x0000000808047291 */ /* 0x000fc8000f8f08ff */
[----:B------:R-:W-:-:S04]  /*2d20*/  ULOP3.LUT UR4, UR4, 0xfffffffe, URZ, 0xc0, !UPT ;  /* 0xfffffffe04047892 */ /* 0x000fc8000f8ec0ff */
[----:B------:R-:W-:Y:S02]  /*2d30*/  UIADD3 UR4, UPT, UPT, UR8, -UR4, URZ ;  /* 0x8000000408047290 */ /* 0x000fe4000fffe0ff */
[----:B------:R-:W-:-:S04]  /*2d40*/  USHF.R.S32.HI UR8, URZ, 0x1f, UR6 ;  /* 0x0000001fff087899 */ /* 0x000fc80008011406 */
[----:B------:R-:W-:-:S04]  /*2d50*/  ULEA.HI UR8, UR8, UR6, URZ, 0x2 ;  /* 0x0000000608087291 */ /* 0x000fc8000f8f10ff */
[----:B------:R-:W-:-:S04]  /*2d60*/  ULOP3.LUT UR8, UR8, 0xfffffffc, URZ, 0xc0, !UPT ;  /* 0xfffffffc08087892 */ /* 0x000fc8000f8ec0ff */
[----:B------:R-:W-:Y:S01]  /*2d70*/  UIADD3 UR8, UPT, UPT, UR6, -UR8, URZ ;  /* 0x8000000806087290 */ /* 0x000fe2000fffe0ff */
[----:B-1----:R-:W-:Y:S01]  /*2d80*/  FMUL R87, R21, UR28 ;  /* 0x0000001c15577c20 */ /* 0x002fe20008400000 */
[----:B------:R-:W-:Y:S01]  /*2d90*/  FMUL R90, R20, UR28 ;  /* 0x0000001c145a7c20 */ /* 0x000fe20008400000 */
[----:B------:R-:W-:Y:S01]  /*2da0*/  FMUL R24, R24, UR28 ;  /* 0x0000001c18187c20 */ /* 0x000fe20008400000 */
[----:B------:R-:W-:Y:S01]  /*2db0*/  FMUL R23, R23, UR28 ;  /* 0x0000001c17177c20 */ /* 0x000fe20008400000 */
[----:B------:R-:W-:Y:S01]  /*2dc0*/  FMUL R21, R87, R88 ;  /* 0x0000005857157220 */ /* 0x000fe20000400000 */
[----:B------:R-:W-:Y:S01]  /*2dd0*/  FMUL R20, R90, R95 ;  /* 0x0000005f5a147220 */ /* 0x000fe20000400000 */
[----:B------:R-:W-:Y:S01]  /*2de0*/  FMUL R88, R22, UR28 ;  /* 0x0000001c16587c20 */ /* 0x000fe20008400000 */
[----:B------:R-:W-:Y:S01]  /*2df0*/  FMUL R25, R25, UR28 ;  /* 0x0000001c19197c20 */ /* 0x000fe20008400000 */
[----:B------:R-:W-:Y:S01]  /*2e00*/  FMUL R22, R24, R91 ;  /* 0x0000005b18167220 */ /* 0x000fe20000400000 */
[----:B------:R-:W-:Y:S01]  /*2e10*/  FMUL R94, R23, R94 ;  /* 0x0000005e175e7220 */ /* 0x000fe20000400000 */
[----:B------:R-:W-:Y:S01]  /*2e20*/  F2FP.BF16.F32.PACK_AB R20, R21, R20 ;  /* 0x000000141514723e */ /* 0x000fe200000010ff */
[----:B------:R-:W-:Y:S01]  /*2e30*/  FMUL R21, R88, R93 ;  /* 0x0000005d58157220 */ /* 0x000fe20000400000 */
[----:B------:R-:W-:Y:S01]  /*2e40*/  FMUL R91, R25, R92 ;  /* 0x0000005c195b7220 */ /* 0x000fe20000400000 */
[----:B------:R-:W-:Y:S01]  /*2e50*/  FMUL R92, R4, UR28 ;  /* 0x0000001c045c7c20 */ /* 0x000fe20008400000 */
[----:B------:R-:W-:Y:S01]  /*2e60*/  FMUL R93, R7, UR28 ;  /* 0x0000001c075d7c20 */ /* 0x000fe20008400000 */
[----:B------:R-:W-:Y:S01]  /*2e70*/  FMUL R95, R9, UR28 ;  /* 0x0000001c095f7c20 */ /* 0x000fe20008400000 */
[----:B------:R-:W-:Y:S01]  /*2e80*/  F2FP.BF16.F32.PACK_AB R21, R94, R21 ;  /* 0x000000155e15723e */ /* 0x000fe200000010ff */
[----:B------:R-:W-:Y:S01]  /*2e90*/  FMUL R94, R6, UR28 ;  /* 0x0000001c065e7c20 */ /* 0x000fe20008400000 */
[----:B------:R-:W-:Y:S01]  /*2ea0*/  F2FP.BF16.F32.PACK_AB R22, R91, R22 ;  /* 0x000000165b16723e */ /* 0x000fe200000010ff */
[----:B------:R-:W-:Y:S01]  /*2eb0*/  FMUL R91, R5, UR28 ;  /* 0x0000001c055b7c20 */ /* 0x000fe20008400000 */
[----:B------:R-:W-:Y:S01]  /*2ec0*/  FMUL R96, R8, UR28 ;  /* 0x0000001c08607c20 */ /* 0x000fe20008400000 */
[----:B------:R-:W-:Y:S01]  /*2ed0*/  FMUL R97, R11, UR28 ;  /* 0x0000001c0b617c20 */ /* 0x000fe20008400000 */
[----:B------:R-:W-:Y:S01]  /*2ee0*/  FMUL R98, R10, UR28 ;  /* 0x0000001c0a627c20 */ /* 0x000fe20008400000 */
[----:B------:R-:W-:Y:S01]  /*2ef0*/  F2FP.BF16.F32.PACK_AB R5, R93, R94 ;  /* 0x0000005e5d05723e */ /* 0x000fe200000010ff */
[----:B------:R-:W-:Y:S01]  /*2f00*/  FMUL R13, R13, UR28 ;  /* 0x0000001c0d0d7c20 */ /* 0x000fe20008400000 */
[----:B------:R-:W-:Y:S01]  /*2f10*/  F2FP.BF16.F32.PACK_AB R4, R91, R92 ;  /* 0x0000005c5b04723e */ /* 0x000fe200000010ff */
        /* <DEDUP_REMOVED lines=8> */
[----:B------:R1:W-:Y:S01]  /*2fa0*/  STSM.16.M88.4 [R89], R4 ;  /* 0x0000000459007844 */ /* 0x0003e20000000200 */
[----:B------:R-:W-:Y:S01]  /*2fb0*/  FMUL R18, R18, UR28 ;  /* 0x0000001c12127c20 */ /* 0x000fe20008400000 */
[----:B------:R-:W-:Y:S01]  /*2fc0*/  F2FP.BF16.F32.PACK_AB R8, R13, R12 ;  /* 0x0000000c0d08723e */ /* 0x000fe200000010ff */
[----:B------:R-:W-:Y:S01]  /*2fd0*/  FMUL R16, R12, R85 ;  /* 0x000000550c107220 */ /* 0x000fe20000400000 */
[----:B------:R-:W-:Y:S01]  /*2fe0*/  F2FP.BF16.F32.PACK_AB R9, R15, R14 ;  /* 0x0000000e0f09723e */ /* 0x000fe200000010ff */
[----:B------:R-:W-:Y:S01]  /*2ff0*/  FMUL R17, R13, R86 ;  /* 0x000000560d117220 */ /* 0x000fe20000400000 */
[----:B------:R-:W-:Y:S01]  /*3000*/  F2FP.BF16.F32.PACK_AB R10, R99, R100 ;  /* 0x00000064630a723e */ /* 0x000fe200000010ff */
[----:B------:R-:W-:Y:S01]  /*3010*/  FMUL R12, R41, UR28 ;  /* 0x0000001c290c7c20 */ /* 0x000fe20008400000 */
[----:B------:R-:W-:Y:S01]  /*3020*/  F2FP.BF16.F32.PACK_AB R11, R19, R18 ;  /* 0x00000012130b723e */ /* 0x000fe200000010ff */
[----:B------:R-:W-:Y:S01]  /*3030*/  FMUL R13, R40, UR28 ;  /* 0x0000001c280d7c20 */ /* 0x000fe20008400000 */
[----:B------:R-:W-:Y:S01]  /*3040*/  FMUL R83, R14, R83 ;  /* 0x000000530e537220 */ /* 0x000fe20000400000 */
[----:B------:R-:W-:Y:S01]  /*3050*/  FMUL R14, R45, UR28 ;  /* 0x0000001c2d0e7c20 */ /* 0x000fe20008400000 */
[----:B------:R-:W-:Y:S01]  /*3060*/  FMUL R84, R15, R84 ;  /* 0x000000540f547220 */ /* 0x000fe20000400000 */
[----:B------:R2:W-:Y:S01]  /*3070*/  STSM.16.M88.4 [R37], R8 ;  /* 0x0000000825007844 */ /* 0x0005e20000000200 */
[----:B------:R-:W-:Y:S01]  /*3080*/  FMUL R15, R44, UR28 ;  /* 0x0000001c2c0f7c20 */ /* 0x000fe20008400000 */
[----:B------:R-:W-:Y:S01]  /*3090*/  FMUL R79, R18, R79 ;  /* 0x0000004f124f7220 */ /* 0x000fe20000400000 */
[----:B------:R-:W-:Y:S01]  /*30a0*/  FMUL R18, R47, -1.4426950216293334961 ;  /* 0xbfb8aa3b2f127820 */ /* 0x000fe20000400000 */
[----:B------:R-:W-:Y:S01]  /*30b0*/  FMUL R80, R19, R80 ;  /* 0x0000005013507220 */ /* 0x000fe20000400000 */
[----:B------:R-:W-:Y:S01]  /*30c0*/  FMUL R19, R46, -1.4426950216293334961 ;  /* 0xbfb8aa3b2e137820 */ /* 0x000fe20000400000 */
[----:B------:R-:W-:Y:S01]  /*30d0*/  FMUL R98, R98, R59 ;  /* 0x0000003b62627220 */ /* 0x000fe20000400000 */
[----:B------:R-:W-:Y:S01]  /*30e0*/  FMUL R97, R97, R72 ;  /* 0x0000004861617220 */ /* 0x000fe20000400000 */
[----:B------:R-:W-:Y:S01]  /*30f0*/  LEA R86, R36, R64, 0xd ;  /* 0x0000004024567211 */ /* 0x000fe200078e68ff */
[----:B------:R-:W3:Y:S01]  /*3100*/  MUFU.EX2 R18, R18 ;  /* 0x0000001200127308 */ /* 0x000ee20000000800 */
[----:B------:R-:W-:Y:S01]  /*3110*/  MOV R72, UR4 ;  /* 0x0000000400487c02 */ /* 0x000fe20008000f00 */
[----:B------:R-:W-:Y:S01]  /*3120*/  FMUL R26, R26, UR28 ;  /* 0x0000001c1a1a7c20 */ /* 0x000fe20008400000 */
[----:B------:R-:W-:Y:S01]  /*3130*/  FMUL R30, R30, UR28 ;  /* 0x0000001c1e1e7c20 */ /* 0x000fe20008400000 */
[----:B------:R-:W-:Y:S01]  /*3140*/  FMUL R29, R29, UR28 ;  /* 0x0000001c1d1d7c20 */ /* 0x000fe20008400000 */
[----:B------:R-:W-:Y:S01]  /*3150*/  FMUL R78, R91, R78 ;  /* 0x0000004e5b4e7220 */ /* 0x000fe20000400000 */
[----:B------:R-:W-:-:S02]  /*3160*/  HFMA2 R91, -RZ, RZ, 0, 0 ;  /* 0x00000000ff5b7431 */ /* 0x000fc400000001ff */
[----:B------:R-:W-:Y:S01]  /*3170*/  FMUL R77, R92, R77 ;  /* 0x0000004d5c4d7220 */ /* 0x000fe20000400000 */
[----:B------:R-:W-:Y:S01]  /*3180*/  MUFU.EX2 R19, R19 ;  /* 0x0000001300137308 */ /* 0x000fe20000000800 */
[----:B-1----:R-:W-:Y:S01]  /*3190*/  FMUL R4, R39, -1.4426950216293334961 ;  /* 0xbfb8aa3b27047820 */ /* 0x002fe20000400000 */
[----:B------:R-:W-:Y:S01]  /*31a0*/  FMUL R5, R38, -1.4426950216293334961 ;  /* 0xbfb8aa3b26057820 */ /* 0x000fe20000400000 */
[----:B------:R-:W-:Y:S01]  /*31b0*/  FMUL R6, R12, -1.4426950216293334961 ;  /* 0xbfb8aa3b0c067820 */ /* 0x000fe20000400000 */
[----:B------:R-:W-:Y:S01]  /*31c0*/  FMUL R7, R13, -1.4426950216293334961 ;  /* 0xbfb8aa3b0d077820 */ /* 0x000fe20000400000 */
[----:B------:R-:W-:Y:S02]  /*31d0*/  HFMA2 R89, -RZ, RZ, 0, 0 ;  /* 0x00000000ff597431 */ /* 0x000fe400000001ff */
[----:B------:R-:W-:Y:S01]  /*31e0*/  FMUL R75, R94, R75 ;  /* 0x0000004b5e4b7220 */ /* 0x000fe20000400000 */
[----:B------:R-:W-:Y:S01]  /*31f0*/  FMUL R76, R93, R76 ;  /* 0x0000004c5d4c7220 */ /* 0x000fe20000400000 */
[----:B------:R-:W1:Y:S01]  /*3200*/  MUFU.EX2 R4, R4 ;  /* 0x0000000400047308 */ /* 0x000e620000000800 */
[----:B---3--:R-:W-:Y:S01]  /*3210*/  FADD R18, R18, 1 ;  /* 0x3f80000012127421 */ /* 0x008fe20000000000 */
[----:B------:R-:W-:Y:S01]  /*3220*/  FMUL R73, R96, R73 ;  /* 0x0000004960497220 */ /* 0x000fe20000400000 */
[----:B------:R-:W-:Y:S01]  /*3230*/  FMUL R74, R95, R74 ;  /* 0x0000004a5f4a7220 */ /* 0x000fe20000400000 */
[----:B------:R-:W-:Y:S01]  /*3240*/  FMUL R81, R100, R81 ;  /* 0x0000005164517220 */ /* 0x000fe20000400000 */
[----:B------:R-:W-:Y:S01]  /*3250*/  FMUL R82, R99, R82 ;  /* 0x0000005263527220 */ /* 0x000fe20000400000 */
[----:B--2---:R-:W-:Y:S01]  /*3260*/  FMUL R8, R43, -1.4426950216293334961 ;  /* 0xbfb8aa3b2b087820 */ /* 0x004fe20000400000 */
[----:B------:R-:W-:Y:S01]  /*3270*/  FMUL R10, R42, -1.4426950216293334961 ;  /* 0xbfb8aa3b2a0a7820 */ /* 0x000fe20000400000 */
[----:B------:R-:W2:Y:S01]  /*3280*/  MUFU.EX2 R5, R5 ;  /* 0x0000000500057308 */ /* 0x000ea20000000800 */
[----:B------:R-:W-:Y:S01]  /*3290*/  FMUL R9, R14, -1.4426950216293334961 ;  /* 0xbfb8aa3b0e097820 */ /* 0x000fe20000400000 */
[----:B------:R-:W-:Y:S01]  /*32a0*/  FMUL R11, R15, -1.4426950216293334961 ;  /* 0xbfb8aa3b0f0b7820 */ /* 0x000fe20000400000 */
[----:B------:R-:W-:-:S02]  /*32b0*/  F2FP.BF16.F32.PACK_AB R16, R17, R16 ;  /* 0x000000101110723e */ /* 0x000fc400000010ff */
[----:B------:R-:W-:-:S03]  /*32c0*/  F2FP.BF16.F32.PACK_AB R17, R84, R83 ;  /* 0x000000535411723e */ /* 0x000fc600000010ff */
[----:B------:R-:W3:Y:S01]  /*32d0*/  MUFU.EX2 R8, R8 ;  /* 0x0000000800087308 */ /* 0x000ee20000000800 */
[----:B-1----:R-:W-:Y:S01]  /*32e0*/  FADD R40, R4, 1 ;  /* 0x3f80000004287421 */ /* 0x002fe20000000000 */
[----:B------:R-:W-:Y:S01]  /*32f0*/  F2FP.BF16.F32.PACK_AB R4, R87, R90 ;  /* 0x0000005a5704723e */ /* 0x000fe200000010ff */
[----:B------:R-:W-:-:S05]  /*3300*/  HFMA2 R87, -RZ, RZ, 0, 0 ;  /* 0x00000000ff577431 */ /* 0x000fca00000001ff */
[----:B------:R-:W1:Y:S01]  /*3310*/  MUFU.EX2 R6, R6 ;  /* 0x0000000600067308 */ /* 0x000e620000000800 */
[----:B--2---:R-:W-:Y:S01]  /*3320*/  FADD R5, R5, 1 ;  /* 0x3f80000005057421 */ /* 0x004fe20000000000 */
[----:B------:R-:W-:Y:S02]  /*3330*/  MOV R37, R86 ;  /* 0x0000005600257202 */ /* 0x000fe40000000f00 */
[----:B------:R-:W-:-:S04]  /*3340*/  LEA R86, R72, R66, 0xd ;  /* 0x0000004248567211 */ /* 0x000fc800078e68ff */
[----:B------:R-:W2:Y:S01]  /*3350*/  MUFU.EX2 R7, R7 ;  /* 0x0000000700077308 */ /* 0x000ea20000000800 */
[----:B---3--:R-:W-:-:S07]  /*3360*/  FADD R8, R8, 1 ;  /* 0x3f80000008087421 */ /* 0x008fce0000000000 */
[----:B------:R-:W3:Y:S01]  /*3370*/  MUFU.EX2 R10, R10 ;  /* 0x0000000a000a7308 */ /* 0x000ee20000000800 */
[----:B-1----:R-:W-:Y:S01]  /*3380*/  FADD R59, R6, 1 ;  /* 0x3f800000063b7421 */ /* 0x002fe20000000000 */
[----:B------:R-:W-:Y:S02]  /*3390*/  LEA R6, R36, R65, 0xd ;  /* 0x0000004124067211 */ /* 0x000fe400078e68ff */
[----:B------:R-:W-:Y:S02]  /*33a0*/  MOV R36, R86 ;  /* 0x0000005600247202 */ /* 0x000fe40000000f00 */
[----:B------:R-:W-:Y:S02]  /*33b0*/  LEA R86, R72, R69, 0xd ;  /* 0x0000004548567211 */ /* 0x000fe400078e68ff */
[----:B------:R-:W1:Y:S01]  /*33c0*/  MUFU.EX2 R9, R9 ;  /* 0x0000000900097308 */ /* 0x000e620000000800 */
[----:B--2---:R-:W-:Y:S01]  /*33d0*/  FADD R44, R7, 1 ;  /* 0x3f800000072c7421 */ /* 0x004fe20000000000 */
[----:B------:R-:W-:-:S04]  /*33e0*/  MOV R7, RZ ;  /* 0x000000ff00077202 */ /* 0x000fc80000000f00 */
[----:B------:R-:W-:Y:S01]  /*33f0*/  MOV R41, R6 ;  /* 0x0000000600297202 */ /* 0x000fe20000000f00 */
[----:B------:R-:W-:Y:S01]  /*3400*/  FMUL R7, R27, UR28 ;  /* 0x0000001c1b077c20 */ /* 0x000fe20008400000 */
[----:B------:R-:W-:Y:S01]  /*3410*/  MUFU.EX2 R11, R11 ;  /* 0x0000000b000b7308 */ /* 0x000fe20000000800 */
[----:B---3--:R-:W-:Y:S01]  /*3420*/  FADD R10, R10, 1 ;  /* 0x3f8000000a0a7421 */ /* 0x008fe20000000000 */
[----:B------:R-:W-:Y:S01]  /*3430*/  F2FP.BF16.F32.PACK_AB R6, R25, R24 ;  /* 0x000000181906723e */ /* 0x000fe200000010ff */
[----:B------:R-:W-:Y:S01]  /*3440*/  HFMA2 R25, -RZ, RZ, 0, 0 ;  /* 0x00000000ff197431 */ /* 0x000fe200000001ff */
[----:B------:R-:W-:Y:S02]  /*3450*/  LEA R24, R72, R67, 0xd ;  /* 0x0000004348187211 */ /* 0x000fe400078e68ff */
[----:B------:R-:W-:Y:S02]  /*3460*/  MOV R27, RZ ;  /* 0x000000ff001b7202 */ /* 0x000fe40000000f00 */
[----:B------:R-:W2:Y:S01]  /*3470*/  MUFU.RCP R40, R40 ;  /* 0x0000002800287308 */ /* 0x000ea20000001000 */
[----:B-1----:R-:W-:Y:S01]  /*3480*/  FADD R9, R9, 1 ;  /* 0x3f80000009097421 */ /* 0x002fe20000000000 */
[----:B------:R-:W-:-:S06]  /*3490*/  MOV R25, R24 ;  /* 0x0000001800197202 */ /* 0x000fcc0000000f00 */
[----:B------:R-:W1:Y:S08]  /*34a0*/  MUFU.RCP R45, R5 ;  /* 0x00000005002d7308 */ /* 0x000e700000001000 */
[----:B------:R3:W4:Y:S01]  /*34b0*/  MUFU.RCP R85, R10 ;  /* 0x0000000a00557308 */ /* 0x0007220000001000 */
[----:B--2---:R-:W-:-:S07]  /*34c0*/  FMUL R40, R39, R40 ;  /* 0x0000002827287220 */ /* 0x004fce0000400000 */
[----:B------:R-:W2:Y:S01]  /*34d0*/  MUFU.RCP R8, R8 ;  /* 0x0000000800087308 */ /* 0x000ea20000001000 */
[----:B-1----:R-:W-:Y:S01]  /*34e0*/  FMUL R45, R38, R45 ;  /* 0x0000002d262d7220 */ /* 0x002fe20000400000 */
[----:B------:R-:W-:Y:S01]  /*34f0*/  F2FP.BF16.F32.PACK_AB R5, R23, R88 ;  /* 0x000000581705723e */ /* 0x000fe200000010ff */
[C---:B------:R-:W-:Y:S01]  /*3500*/  FMUL R23, R7.reuse, R40 ;  /* 0x0000002807177220 */ /* 0x040fe20000400000 */
[----:B------:R-:W-:Y:S01]  /*3510*/  F2FP.BF16.F32.PACK_AB R7, R7, R26 ;  /* 0x0000001a0707723e */ /* 0x000fe200000010ff */
[----:B------:R-:W-:Y:S01]  /*3520*/  FMUL R40, R26, R45 ;  /* 0x0000002d1a287220 */ /* 0x000fe20000400000 */
[----:B------:R-:W-:Y:S01]  /*3530*/  LEA R26, R72, R68, 0xd ;  /* 0x00000044481a7211 */ /* 0x000fe200078e68ff */
[----:B------:R-:W-:Y:S01]  /*3540*/  FMUL R72, R34, UR28 ;  /* 0x0000001c22487c20 */ /* 0x000fe20008400000 */
[----:B------:R-:W1:Y:S01]  /*3550*/  MUFU.RCP R59, R59 ;  /* 0x0000003b003b7308 */ /* 0x000e620000001000 */
[----:B---3--:R-:W-:Y:S01]  /*3560*/  FADD R10, R11, 1 ;  /* 0x3f8000000b0a7421 */ /* 0x008fe20000000000 */
[----:B------:R-:W-:Y:S01]  /*3570*/  MOV R24, R26 ;  /* 0x0000001a00187202 */ /* 0x000fe20000000f00 */
[----:B------:R-:W-:Y:S01]  /*3580*/  FMUL R27, R33, UR28 ;  /* 0x0000001c211b7c20 */ /* 0x000fe20008400000 */
[----:B------:R-:W-:Y:S01]  /*3590*/  MOV R26, R86 ;  /* 0x00000056001a7202 */ /* 0x000fe20000000f00 */
[----:B------:R-:W-:Y:S01]  /*35a0*/  FMUL R86, R28, UR28 ;  /* 0x0000001c1c567c20 */ /* 0x000fe20008400000 */
[----:B------:R-:W-:Y:S01]  /*35b0*/  FMUL R28, R32, UR28 ;  /* 0x0000001c201c7c20 */ /* 0x000fe20008400000 */
[----:B----4-:R-:W-:Y:S01]  /*35c0*/  FMUL R33, R42, R85 ;  /* 0x000000552a217220 */ /* 0x010fe20000400000 */
[----:B------:R3:W4:Y:S01]  /*35d0*/  MUFU.RCP R11, R9 ;  /* 0x00000009000b7308 */ /* 0x0007220000001000 */
[----:B--2---:R-:W-:Y:S01]  /*35e0*/  FMUL R32, R43, R8 ;  /* 0x000000082b207220 */ /* 0x004fe20000400000 */
[----:B------:R-:W-:Y:S01]  /*35f0*/  F2FP.BF16.F32.PACK_AB R8, R29, R86 ;  /* 0x000000561d08723e */ /* 0x000fe200000010ff */
[----:B------:R-:W-:Y:S01]  /*3600*/  FMUL R33, R30, R33 ;  /* 0x000000211e217220 */ /* 0x000fe20000400000 */
[----:B------:R2:W-:Y:S01]  /*3610*/  STSM.16.M88.4 [R37], R4 ;  /* 0x0000000425007844 */ /* 0x0005e20000000200 */
[----:B------:R-:W-:-:S03]  /*3620*/  F2FP.BF16.F32.PACK_AB R23, R23, R40 ;  /* 0x000000281717723e */ /* 0x000fc600000010ff */
[----:B------:R-:W5:Y:S01]  /*3630*/  MUFU.RCP R44, R44 ;  /* 0x0000002c002c7308 */ /* 0x000f620000001000 */
[C---:B-1----:R-:W-:Y:S01]  /*3640*/  FMUL R34, R12.reuse, R59 ;  /* 0x0000003b0c227220 */ /* 0x042fe20000400000 */
[----:B------:R-:W-:Y:S02]  /*3650*/  F2FP.BF16.F32.PACK_AB R59, R39, R38 ;  /* 0x00000026273b723e */ /* 0x000fe400000010ff */
[----:B------:R-:W-:Y:S01]  /*3660*/  F2FP.BF16.F32.PACK_AB R12, R12, R13 ;  /* 0x0000000d0c0c723e */ /* 0x000fe200000010ff */
[----:B------:R-:W-:-:S03]  /*3670*/  FMUL R34, R29, R34 ;  /* 0x000000221d227220 */ /* 0x000fc60000400000 */
[----:B------:R-:W1:Y:S01]  /*3680*/  MUFU.RCP R10, R10 ;  /* 0x0000000a000a7308 */ /* 0x000e620000001000 */
[----:B---3--:R-:W-:Y:S01]  /*3690*/  FMUL R9, R31, UR28 ;  /* 0x0000001c1f097c20 */ /* 0x008fe20008400000 */
[----:B------:R-:W-:Y:S01]  /*36a0*/  FADD R31, R19, 1 ;  /* 0x3f800000131f7421 */ /* 0x000fe20000000000 */
[----:B------:R-:W-:Y:S02]  /*36b0*/  FMUL R19, R35, UR28 ;  /* 0x0000001c23137c20 */ /* 0x000fe40008400000 */
[C---:B------:R-:W-:Y:S01]  /*36c0*/  FMUL R32, R9.reuse, R32 ;  /* 0x0000002009207220 */ /* 0x040fe20000400000 */
[----:B------:R-:W-:Y:S01]  /*36d0*/  F2FP.BF16.F32.PACK_AB R9, R9, R30 ;  /* 0x0000001e0909723e */ /* 0x000fe200000010ff */
[C---:B----4-:R-:W-:Y:S01]  /*36e0*/  FMUL R30, R14.reuse, R11 ;  /* 0x0000000b0e1e7220 */ /* 0x050fe20000400000 */
[----:B------:R-:W3:Y:S01]  /*36f0*/  MUFU.RCP R18, R18 ;  /* 0x0000001200127308 */ /* 0x000ee20000001000 */
[----:B-----5:R-:W-:Y:S01]  /*3700*/  FMUL R35, R13, R44 ;  /* 0x0000002c0d237220 */ /* 0x020fe20000400000 */
[----:B------:R-:W-:Y:S01]  /*3710*/  MOV R44, UR8 ;  /* 0x00000008002c7c02 */ /* 0x000fe20008000f00 */
[----:B------:R-:W-:Y:S01]  /*3720*/  FMUL R30, R27, R30 ;  /* 0x0000001e1b1e7220 */ /* 0x000fe20000400000 */
[----:B------:R-:W-:Y:S01]  /*3730*/  F2FP.BF16.F32.PACK_AB R14, R14, R15 ;  /* 0x0000000f0e0e723e */ /* 0x000fe200000010ff */
[----:B------:R-:W-:Y:S01]  /*3740*/  FMUL R35, R86, R35 ;  /* 0x0000002356237220 */ /* 0x000fe20000400000 */
[----:B------:R-:W-:-:S02]  /*3750*/  LEA R86, R44, R61, 0xd ;  /* 0x0000003d2c567211 */ /* 0x000fc400078e68ff */
[----:B------:R-:W4:Y:S01]  /*3760*/  MUFU.RCP R31, R31 ;  /* 0x0000001f001f7308 */ /* 0x000f220000001000 */
[----:B-1----:R-:W-:Y:S01]  /*3770*/  FMUL R11, R15, R10 ;  /* 0x0000000a0f0b7220 */ /* 0x002fe20000400000 */
[----:B------:R-:W-:Y:S02]  /*3780*/  F2FP.BF16.F32.PACK_AB R10, R27, R28 ;  /* 0x0000001c1b0a723e */ /* 0x000fe400000010ff */
[C---:B------:R-:W-:Y:S02]  /*3790*/  LEA R90, R44.reuse, R63, 0xd ;  /* 0x0000003f2c5a7211 */ /* 0x040fe400078e68ff */
[----:B------:R-:W-:Y:S02]  /*37a0*/  LEA R88, R44, R65, 0xd ;  /* 0x000000412c587211 */ /* 0x000fe400078e68ff */
[----:B------:R-:W-:Y:S01]  /*37b0*/  MOV R86, R86 ;  /* 0x0000005600567202 */ /* 0x000fe20000000f00 */
[----:B---3--:R-:W-:Y:S01]  /*37c0*/  FMUL R18, R47, R18 ;  /* 0x000000122f127220 */ /* 0x008fe20000400000 */
[----:B------:R-:W-:-:S02]  /*37d0*/  MOV R45, R90 ;  /* 0x0000005a002d7202 */ /* 0x000fc40000000f00 */
[----:B------:R-:W-:Y:S02]  /*37e0*/  MOV R27, R88 ;  /* 0x00000058001b7202 */ /* 0x000fe40000000f00 */
[----:B------:R-:W-:Y:S02]  /*37f0*/  F2FP.BF16.F32.PACK_AB R13, R43, R42 ;  /* 0x0000002a2b0d723e */ /* 0x000fe400000010ff */
[----:B------:R-:W-:Y:S01]  /*3800*/  F2FP.BF16.F32.PACK_AB R15, R47, R46 ;  /* 0x0000002e2f0f723e */ /* 0x000fe200000010ff */
[----:B----4-:R-:W-:Y:S01]  /*3810*/  FMUL R29, R46, R31 ;  /* 0x0000001f2e1d7220 */ /* 0x010fe20000400000 */
[----:B------:R-:W-:Y:S01]  /*3820*/  FMUL R31, R28, R11 ;  /* 0x0000000b1c1f7220 */ /* 0x000fe20000400000 */
[C---:B------:R-:W-:Y:S01]  /*3830*/  FMUL R28, R19.reuse, R18 ;  /* 0x00000012131c7220 */ /* 0x040fe20000400000 */
[----:B------:R-:W-:Y:S01]  /*3840*/  F2FP.BF16.F32.PACK_AB R11, R19, R72 ;  /* 0x00000048130b723e */ /* 0x000fe200000010ff */
[----:B------:R-:W-:Y:S01]  /*3850*/  FMUL R29, R72, R29 ;  /* 0x0000001d481d7220 */ /* 0x000fe20000400000 */
[----:B------:R-:W-:-:S02]  /*3860*/  LEA R18, R44, R64, 0xd ;  /* 0x000000402c127211 */ /* 0x000fc400078e68ff */
[----:B------:R-:W-:Y:S01]  /*3870*/  MOV R19, RZ ;  /* 0x000000ff00137202 */ /* 0x000fe20000000f00 */
[----:B------:R1:W-:Y:S01]  /*3880*/  STSM.16.M88.4 [R41], R8 ;  /* 0x0000000829007844 */ /* 0x0003e20000000200 */
[----:B--2---:R-:W-:Y:S02]  /*3890*/  F2FP.BF16.F32.PACK_AB R4, R78, R77 ;  /* 0x0000004d4e04723e */ /* 0x004fe400000010ff */
[----:B------:R-:W-:Y:S01]  /*38a0*/  MOV R44, R18 ;  /* 0x00000012002c7202 */ /* 0x000fe20000000f00 */
[----:B------:R2:W-:Y:S01]  /*38b0*/  STSM.16.M88.4 [R86], R48 ;  /* 0x0000003056007844 */ /* 0x0005e20000000200 */
[----:B------:R-:W-:Y:S02]  /*38c0*/  F2FP.BF16.F32.PACK_AB R5, R76, R75 ;  /* 0x0000004b4c05723e */ /* 0x000fe400000010ff */
[----:B------:R-:W-:Y:S01]  /*38d0*/  F2FP.BF16.F32.PACK_AB R6, R74, R73 ;  /* 0x000000494a06723e */ /* 0x000fe200000010ff */
[----:B------:R2:W-:Y:S01]  /*38e0*/  STSM.16.M88.4 [R45], R52 ;  /* 0x000000342d007844 */ /* 0x0005e20000000200 */
[----:B------:R-:W-:-:S02]  /*38f0*/  F2FP.BF16.F32.PACK_AB R7, R97, R98 ;  /* 0x000000626107723e */ /* 0x000fc400000010ff */
[----:B------:R-:W-:Y:S01]  /*3900*/  F2FP.BF16.F32.PACK_AB R18, R82, R81 ;  /* 0x000000515212723e */ /* 0x000fe200000010ff */
[----:B------:R2:W-:Y:S01]  /*3910*/  STSM.16.M88.4 [R44], R56 ;  /* 0x000000382c007844 */ /* 0x0005e20000000200 */
[----:B------:R-:W-:-:S03]  /*3920*/  F2FP.BF16.F32.PACK_AB R19, R80, R79 ;  /* 0x0000004f5013723e */ /* 0x000fc600000010ff */
[----:B------:R2:W-:Y:S04]  /*3930*/  STSM.16.M88.4 [R27], R12 ;  /* 0x0000000c1b007844 */ /* 0x0005e80000000200 */
[----:B------:R2:W-:Y:S04]  /*3940*/  STSM.16.M88.4 [R36], R4 ;  /* 0x0000000424007844 */ /* 0x0005e80000000200 */
[----:B------:R2:W-:Y:S04]  /*3950*/  STSM.16.M88.4 [R25], R16 ;  /* 0x0000001019007844 */ /* 0x0005e80000000200 */
[----:B------:R2:W-:Y:S01]  /*3960*/  STSM.16.M88.4 [R24], R20 ;  /* 0x0000001418007844 */ /* 0x0005e20000000200 */
[----:B-1----:R-:W-:-:S02]  /*3970*/  F2FP.BF16.F32.PACK_AB R8, R34, R35 ;  /* 0x000000232208723e */ /* 0x002fc400000010ff */
[----:B------:R-:W-:Y:S02]  /*3980*/  F2FP.BF16.F32.PACK_AB R9, R32, R33 ;  /* 0x000000212009723e */ /* 0x000fe400000010ff */
[----:B------:R-:W-:Y:S02]  /*3990*/  F2FP.BF16.F32.PACK_AB R10, R30, R31 ;  /* 0x0000001f1e0a723e */ /* 0x000fe400000010ff */
[----:B------:R-:W-:-:S05]  /*39a0*/  F2FP.BF16.F32.PACK_AB R11, R28, R29 ;  /* 0x0000001d1c0b723e */ /* 0x000fca00000010ff */
[----:B------:R2:W-:Y:S01]  /*39b0*/  STSM.16.M88.4 [R26], R8 ;  /* 0x000000081a007844 */ /* 0x0005e20000000200 */
[----:B------:R1:W-:Y:S06]  /*39c0*/  MEMBAR.ALL.CTA ;  /* 0x0000000000007992 */ /* 0x0003ec0000008000 */
[----:B-1----:R-:W1:Y:S02]  /*39d0*/  FENCE.VIEW.ASYNC.S ;  /* 0x00000000000073c6 */ /* 0x002e640000000000 */
[----:B-1----:R-:W-:Y:S06]  /*39e0*/  BAR.SYNC.DEFER_BLOCKING 0x1, 0x80 ;  /* 0x0042000000007b1d */ /* 0x002fec0000010000 */
[----:B------:R-:W-:Y:S05]  /*39f0*/  @P0 BRA `(.L_x_37) ;  /* 0x0000000000500947 */ /* 0x000fea0003800000 */
[----:B------:R-:W-:Y:S02]  /*3a00*/  USHF.L.U32 UR12, UR12, 0xc, URZ ;  /* 0x0000000c0c0c7899 */ /* 0x000fe400080006ff */
[----:B------:R-:W-:Y:S02]  /*3a10*/  USHF.L.U32 UR8, UR8, 0xc, URZ ;  /* 0x0000000c08087899 */ /* 0x000fe400080006ff */
[----:B------:R-:W-:Y:S02]  /*3a20*/  USHF.L.U32 UR4, UR4, 0xc, URZ ;  /* 0x0000000c04047899 */ /* 0x000fe400080006ff */
[----:B------:R-:W-:Y:S02]  /*3a30*/  UIADD3 UR12, UPT, UPT, UR12, UR12, URZ ;  /* 0x0000000c0c0c7290 */ /* 0x000fe4000fffe0ff */
[----:B------:R-:W-:Y:S02]  /*3a40*/  ULEA UR13, UR27, UR13, 0x8 ;  /* 0x0000000d1b0d7291 */ /* 0x000fe4000f8e40ff */
[----:B------:R-:W-:-:S02]  /*3a50*/  UIADD3 UR8, UPT, UPT, UR8, UR8, URZ ;  /* 0x0000000808087290 */ /* 0x000fc4000fffe0ff */
[----:B------:R-:W-:Y:S02]  /*3a60*/  ULEA UR5, UR27, UR5, 0x2 ;  /* 0x000000051b057291 */ /* 0x000fe4000f8e10ff */
[----:B------:R-:W-:Y:S02]  /*3a70*/  UIADD3 UR4, UPT, UPT, UR26, UR4, UR4 ;  /* 0x000000041a047290 */ /* 0x000fe4000fffe004 */
[----:B------:R-:W-:Y:S02]  /*3a80*/  UIADD3 UR12, UPT, UPT, UR12, 0x400, UR26 ;  /* 0x000004000c0c7890 */ /* 0x000fe4000fffe01a */
[----:B------:R-:W-:Y:S02]  /*3a90*/  UIADD3 UR9, UPT, UPT, UR13, 0x40, URZ ;  /* 0x000000400d097890 */ /* 0x000fe4000fffe0ff */
[----:B------:R-:W-:Y:S02]  /*3aa0*/  UIADD3 UR8, UPT, UPT, UR8, 0x400, UR26 ;  /* 0x0000040008087890 */ /* 0x000fe4000fffe01a */
[----:B------:R-:W-:-:S02]  /*3ab0*/  USHF.L.U32 UR5, UR5, 0x5, URZ ;  /* 0x0000000505057899 */ /* 0x000fc400080006ff */
[----:B------:R-:W-:Y:S01]  /*3ac0*/  UIADD3 UR4, UPT, UPT, UR4, 0x8400, URZ ;  /* 0x0000840004047890 */ /* 0x000fe2000fffe0ff */
[----:B------:R1:W-:Y:S01]  /*3ad0*/  UTMASTG.2D [UR12], [UR32], desc[URZ] ;  /* 0x0000ff0c200073b5 */ /* 0x0003e20008009000 */
[----:B------:R-:W-:Y:S01]  /*3ae0*/  UMOV UR10, UR14 ;  /* 0x0000000e000a7c82 */ /* 0x000fe20008000000 */
[----:B------:R-:W-:Y:S02]  /*3af0*/  UMOV UR6, UR14 ;  /* 0x0000000e00067c82 */ /* 0x000fe40008000000 */
[----:B------:R1:W-:Y:S04]  /*3b00*/  UTMASTG.2D [UR8], [UR32], desc[URZ] ;  /* 0x0000ff08200073b5 */ /* 0x0003e80008009000 */
[----:B------:R1:W-:Y:S01]  /*3b10*/  UTMASTG.2D [UR4], [UR30], desc[URZ] ;  /* 0x0000ff041e0073b5 */ /* 0x0003e20008009000 */
[----:B------:R0:W-:Y:S01]  /*3b20*/  UTMACMDFLUSH ;  /* 0x00000000000079b7 */ /* 0x0001e20000000000 */
[----:B-1----:R-:W-:-:S04]  /*3b30*/  DEPBAR.LE SB0, 0x3 ;  /* 0x000080c00000791a */ /* 0x002fc80000000000 */
.L_x_37:
[----:B------:R-:W-:Y:S01]  /*3b40*/  BAR.SYNC.DEFER_BLOCKING 0x1, 0x80 ;  /* 0x0042000000007b1d */ /* 0x000fe20000010000 */
[----:B------:R-:W-:Y:S02]  /*3b50*/  UPLOP3.LUT UP0, UPT, UPT, UPT, UP1, 0x80, 0x8 ;  /* 0x000000000008789c */ /* 0x000fe40003f0f010 */
[----:B------:R-:W-:-:S03]  /*3b60*/  UPLOP3.LUT UP1, UPT, UPT, UPT, UPT, 0x40, 0x4 ;  /* 0x000000000004789c */ /* 0x000fc60003f2e870 */
[----:B------:R-:W-:-:S04]  /*3b70*/  UMOV UR5, 0x2 ;  /* 0x0000000200057882 */ /* 0x000fc80000000000 */
[----:B------:R-:W-:Y:S05]  /*3b80*/  BRA.U UP0, `(.L_x_38) ;  /* 0xffffffe500bc7547 */ /* 0x000fea000b83ffff */
[----:B------:R-:W1:Y:S01]  /*3b90*/  LDCU.64 UR4, c[0x0][0x5c0] ;  /* 0x0000b800ff0477ac */ /* 0x000e620008000a00 */
[----:B------:R-:W-:Y:S01]  /*3ba0*/  ULEA.HI.SX32 UR23, UR22, UR23, 0x1e ;  /* 0x0000001716177291 */ /* 0x000fe2000f8ff2ff */
[----:B------:R-:W-:-:S03]  /*3bb0*/  ELECT P0, URZ, PT ;  /* 0x0000000000ff782f */ /* 0x000fc60003800000 */
[----:B------:R-:W-:Y:S02]  /*3bc0*/  UISETP.GE.AND UP0, UPT, UR23, 0x100, UPT ;  /* 0x000001001700788c */ /* 0x000fe4000bf06270 */
[----:B------:R-:W-:Y:S02]  /*3bd0*/  UIADD3 UR21, UPT, UPT, UR21, 0x1, URZ ;  /* 0x0000000115157890 */ /* 0x000fe4000fffe0ff */
[----:B-1----:R-:W-:-:S06]  /*3be0*/  UIMAD.WIDE.U32 UR8, UR23, UR5, URZ ;  /* 0x00000005170872a5 */ /* 0x002fcc000f8e00ff */
[----:B--2---:R-:W-:Y:S01]  /*3bf0*/  @P0 IMAD.MOV.U32 R5, RZ, RZ, 0x1 ;  /* 0x00000001ff050424 */ /* 0x004fe200078e00ff */
[----:B------:R-:W1:Y:S03]  /*3c00*/  LDCU UR5, c[0x0][0x5d0] ;  /* 0x0000ba00ff0577ac */ /* 0x000e660008000800 */
[----:B------:R2:W-:Y:S01]  /*3c10*/  @P0 SYNCS.ARRIVE.TRANS64.ART0 RZ, [R0+URZ+0x50], R5 ;  /* 0x0000500500ff09a7 */ /* 0x0005e200085000ff */
[----:B------:R-:W-:-:S04]  /*3c20*/  UIADD3 UR6, UPT, UPT, UR23, -UR9, URZ ;  /* 0x8000000917067290 */ /* 0x000fc8000fffe0ff */
[----:B------:R-:W-:-:S04]  /*3c30*/  USHF.R.U32.HI UR6, URZ, UR20, UR6 ;  /* 0x00000014ff067299 */ /* 0x000fc80008011606 */
[----:B------:R-:W-:-:S04]  /*3c40*/  UIADD3 UR6, UPT, UPT, UR9, UR6, URZ ;  /* 0x0000000609067290 */ /* 0x000fc8000fffe0ff */
[----:B------:R-:W-:-:S04]  /*3c50*/  USHF.R.U32.HI UR14, URZ, UR19, UR6 ;  /* 0x00000013ff0e7299 */ /* 0x000fc80008011606 */
[----:B------:R-:W-:-:S04]  /*3c60*/  UIADD3 UR14, UPT, UPT, -UR14, URZ, URZ ;  /* 0x000000ff0e0e7290 */ /* 0x000fc8000fffe1ff */
[----:B------:R-:W-:Y:S01]  /*3c70*/  UIMAD UR14, UR4, UR14, UR23 ;  /* 0x0000000e040e72a4 */ /* 0x000fe2000f8e0217 */
[----:B--2---:R-:W-:-:S03]  /*3c80*/  VIADD R0, R3, 0x1 ;  /* 0x0000000103007836 */ /* 0x004fc60000000000 */
[----:B-1----:R-:W-:Y:S01]  /*3c90*/  UIMAD.WIDE.U32 UR8, UR14, UR5, URZ ;  /* 0x000000050e0872a5 */ /* 0x002fe2000f8e00ff */
[----:B------:R-:W1:Y:S01]  /*3ca0*/  LDCU.64 UR4, c[0x0][0x5d8] ;  /* 0x0000bb00ff0477ac */ /* 0x000e620008000a00 */
[----:B------:R-:W-:Y:S02]  /*3cb0*/  ISETP.NE.AND P0, PT, R0, 0x2, PT ;  /* 0x000000020000780c */ /* 0x000fe40003f05270 */
[----:B------:R-:W-:Y:S02]  /*3cc0*/  UIADD3 UR6, UPT, UPT, UR14, -UR9, URZ ;  /* 0x800000090e067290 */ /* 0x000fe4000fffe0ff */
[----:B------:R-:W-:Y:S02]  /*3cd0*/  SEL R3, RZ, 0x1, P0 ;  /* 0x00000001ff037807 */ /* 0x000fe40000000000 */
[----:B------:R-:W-:Y:S02]  /*3ce0*/  USHF.R.U32.HI UR6, URZ, UR18, UR6 ;  /* 0x00000012ff067299 */ /* 0x000fe40008011606 */
[----:B------:R-:W-:-:S02]  /*3cf0*/  LOP3.LUT R60, R60, R3, RZ, 0x3c, !PT ;  /* 0x000000033c3c7212 */ /* 0x000fc400078e3cff */
[----:B------:R-:W-:Y:S01]  /*3d00*/  UIADD3 UR6, UPT, UPT, UR9, UR6, URZ ;  /* 0x0000000609067290 */ /* 0x000fe2000fffe0ff */
[----:B------:R-:W-:-:S03]  /*3d10*/  SEL R3, R0, RZ, P0 ;  /* 0x000000ff00037207 */ /* 0x000fc60000000000 */
[----:B------:R-:W-:-:S04]  /*3d20*/  USHF.R.U32.HI UR6, URZ, UR17, UR6 ;  /* 0x00000011ff067299 */ /* 0x000fc80008011606 */
[----:B-1----:R-:W-:Y:S01]  /*3d30*/  UIMAD.WIDE.U32 UR8, UR6, UR5, URZ ;  /* 0x00000005060872a5 */ /* 0x002fe2000f8e00ff */
[----:B------:R-:W1:Y:S03]  /*3d40*/  LDCU UR5, c[0x0][0x5cc] ;  /* 0x0000b980ff0577ac */ /* 0x000e660008000800 */
[----:B------:R-:W-:-:S04]  /*3d50*/  UIADD3 UR8, UPT, UPT, UR6, -UR9, URZ ;  /* 0x8000000906087290 */ /* 0x000fc8000fffe0ff */
[----:B------:R-:W-:-:S04]  /*3d60*/  USHF.R.U32.HI UR8, URZ, UR16, UR8 ;  /* 0x00000010ff087299 */ /* 0x000fc80008011608 */
[----:B------:R-:W-:-:S04]  /*3d70*/  UIADD3 UR8, UPT, UPT, UR9, UR8, URZ ;  /* 0x0000000809087290 */ /* 0x000fc8000fffe0ff */
[----:B------:R-:W-:-:S04]  /*3d80*/  USHF.R.U32.HI UR8, URZ, UR15, UR8 ;  /* 0x0000000fff087299 */ /* 0x000fc80008011608 */
[----:B------:R-:W-:-:S04]  /*3d90*/  UIADD3 UR8, UPT, UPT, -UR8, URZ, URZ ;  /* 0x000000ff08087290 */ /* 0x000fc8000fffe1ff */
[----:B------:R-:W-:Y:S02]  /*3da0*/  UIMAD UR4, UR4, UR8, UR6 ;  /* 0x00000008040472a4 */ /* 0x000fe4000f8e0206 */
[----:B------:R-:W-:-:S04]  /*3db0*/  UIADD3 UR6, UPT, UPT, -UR6, URZ, URZ ;  /* 0x000000ff06067290 */ /* 0x000fc8000fffe1ff */
[----:B-1----:R-:W-:Y:S01]  /*3dc0*/  UIMAD UR14, UR5, UR6, UR14 ;  /* 0x00000006050e72a4 */ /* 0x002fe2000f8e020e */
[----:B------:R-:W-:Y:S11]  /*3dd0*/  BRA.U !UP0, `(.L_x_39) ;  /* 0xffffffe108d07547 */ /* 0x000ff6000b83ffff */
.L_x_35:
[----:B------:R-:W-:-:S13]  /*3de0*/  ISETP.NE.AND P0, PT, R71, RZ, PT ;  /* 0x000000ff4700720c */ /* 0x000fda0003f05270 */
[----:B------:R-:W-:Y:S05]  /*3df0*/  @P0 BRA `(.L_x_40) ;  /* 0x00000000001c0947 */ /* 0x000fea0003800000 */
[----:B------:R-:W3:Y:S01]  /*3e00*/  S2UR UR4, SR_CgaCtaId ;  /* 0x00000000000479c3 */ /* 0x000ee20000008800 */
[----:B------:R-:W-:Y:S02]  /*3e10*/  ELECT P1, URZ, PT ;  /* 0x0000000000ff782f */ /* 0x000fe40003820000 */
[----:B------:R-:W-:Y:S01]  /*3e20*/  MOV R0, 0x1 ;  /* 0x0000000100007802 */ /* 0x000fe20000000f00 */
[----:B------:R-:W-:-:S04]  /*3e30*/  UMOV UR5, 0x40 ;  /* 0x0000004000057882 */ /* 0x000fc80000000000 */
[----:B------:R-:W-:Y:S01]  /*3e40*/  UVIRTCOUNT.DEALLOC.SMPOOL 0x80 ;  /* 0x000000800000784c */ /* 0x000fe20000000000 */
[----:B---3--:R-:W-:-:S09]  /*3e50*/  ULEA UR4, UR4, UR5, 0x18 ;  /* 0x0000000504047291 */ /* 0x008fd2000f8ec0ff */
[----:B------:R3:W-:Y:S03]  /*3e60*/  @P1 STS.U8 [UR4], R0 ;  /* 0x00000000ff001988 */ /* 0x0007e60008000004 */
.L_x_40:
[----:B------:R-:W-:Y:S06]  /*3e70*/  BAR.SYNC.DEFER_BLOCKING 0x1, 0x80 ;  /* 0x0042000000007b1d */ /* 0x000fec0000010000 */
[----:B------:R-:W-:Y:S05]  /*3e80*/  @P0 BRA `(.L_x_41) ;  /* 0x0000000000a00947 */ /* 0x000fea0003800000 */
[----:B------:R-:W4:Y:S01]  /*3e90*/  S2UR UR5, SR_CgaCtaId ;  /* 0x00000000000579c3 */ /* 0x000f220000008800 */
[----:B------:R-:W-:Y:S01]  /*3ea0*/  NOP ;  /* 0x0000000000007918 */ /* 0x000fe20000000000 */
[----:B------:R-:W-:Y:S01]  /*3eb0*/  UMOV UR4, 0x50 ;  /* 0x0000005000047882 */ /* 0x000fe20000000000 */
[----:B--2---:R-:W-:Y:S01]  /*3ec0*/  LOP3.LUT R4, R70, 0xffff, RZ, 0xc0, !PT ;  /* 0x0000ffff46047812 */ /* 0x004fe200078ec0ff */
[----:B------:R-:W-:Y:S02]  /*3ed0*/  IMAD.MOV.U32 R3, RZ, RZ, 0xff ;  /* 0x000000ffff037424 */ /* 0x000fe400078e00ff */
[----:B-1----:R-:W-:Y:S01]  /*3ee0*/  IMAD.MOV.U32 R2, RZ, RZ, 0x1 ;  /* 0x00000001ff027424 */ /* 0x002fe200078e00ff */
[----:B------:R-:W-:-:S04]  /*3ef0*/  SHF.R.U32.HI R4, RZ, 0x5, R4 ;  /* 0x00000005ff047819 */ /* 0x000fc80000011604 */
[----:B------:R-:W-:Y:S01]  /*3f00*/  SHF.L.U32 R3, R3, R4, RZ ;  /* 0x0000000403037219 */ /* 0x000fe200000006ff */
[----:B------:R-:W-:-:S05]  /*3f10*/  VIADD R5, R4, 0x10 ;  /* 0x0000001004057836 */ /* 0x000fca0000000000 */
[----:B------:R-:W-:Y:S01]  /*3f20*/  SHF.L.U32 R2, R2, R5, RZ ;  /* 0x0000000502027219 */ /* 0x000fe200000006ff */
[----:B----4-:R-:W-:-:S03]  /*3f30*/  ULEA UR5, UR5, UR4, 0x18 ;  /* 0x0000000405057291 */ /* 0x010fc6000f8ec0ff */
[----:B------:R-:W-:-:S04]  /*3f40*/  LOP3.LUT R5, R2, R3, RZ, 0xfc, !PT ;  /* 0x0000000302057212 */ /* 0x000fc800078efcff */
[C---:B------:R-:W-:Y:S02]  /*3f50*/  LOP3.LUT R3, R5.reuse, 0xffff, RZ, 0xc0, !PT ;  /* 0x0000ffff05037812 */ /* 0x040fe400078ec0ff */
[----:B---3--:R-:W1:Y:S02]  /*3f60*/  LDS R0, [UR5] ;  /* 0x00000005ff007984 */ /* 0x008e640008000800 */
[----:B-1----:R-:W-:-:S04]  /*3f70*/  LOP3.LUT R2, R5, 0xffff, R0, 0x80, !PT ;  /* 0x0000ffff05027812 */ /* 0x002fc800078e8000 */
[----:B------:R-:W-:-:S13]  /*3f80*/  ISETP.NE.AND P0, PT, R2, R3, PT ;  /* 0x000000030200720c */ /* 0x000fda0003f05270 */
[----:B------:R-:W-:Y:S05]  /*3f90*/  @P0 BRA `(.L_x_42) ;  /* 0x0000000000500947 */ /* 0x000fea0003800000 */
[----:B------:R-:W-:Y:S02]  /*3fa0*/  SHF.R.U32.HI R0, RZ, 0x10, R0 ;  /* 0x00000010ff007819 */ /* 0x000fe40000011600 */
[----:B------:R-:W-:-:S04]  /*3fb0*/  SHF.R.U32.HI R3, RZ, 0x10, R5 ;  /* 0x00000010ff037819 */ /* 0x000fc80000011605 */
[----:B------:R-:W-:-:S04]  /*3fc0*/  LOP3.LUT R0, R0, R3, RZ, 0xc0, !PT ;  /* 0x0000000300007212 */ /* 0x000fc800078ec0ff */
[----:B------:R-:W-:-:S13]  /*3fd0*/  ISETP.NE.AND P0, PT, R0, R3, PT ;  /* 0x000000030000720c */ /* 0x000fda0003f05270 */
[----:B------:R-:W-:Y:S05]  /*3fe0*/  @P0 BRA `(.L_x_43) ;  /* 0x0000000000300947 */ /* 0x000fea0003800000 */
[----:B------:R-:W-:Y:S01]  /*3ff0*/  R2UR UR7, R5 ;  /* 0x00000000050772ca */ /* 0x000fe200000e0000 */
[----:B------:R-:W1:Y:S01]  /*4000*/  S2R R2, SR_LANEID ;  /* 0x0000000000027919 */ /* 0x000e620000000000 */
[----:B------:R-:W-:Y:S02]  /*4010*/  VOTEU.ANY UR6, UPT, PT ;  /* 0x0000000000067886 */ /* 0x000fe400038e0100 */
[----:B------:R-:W-:-:S09]  /*4020*/  UFLO.U32 UR6, UR6 ;  /* 0x00000006000672bd */ /* 0x000fd200080e0000 */
[----:B------:R-:W-:-:S06]  /*4030*/  ULOP3.LUT UR7, URZ, UR7, URZ, 0x33, !UPT ;  /* 0x00000007ff077292 */ /* 0x000fcc000f8e33ff */
[----:B------:R-:W-:-:S04]  /*4040*/  IMAD.U32 R0, RZ, RZ, UR7 ;  /* 0x00000007ff007e24 */ /* 0x000fc8000f8e00ff */
[----:B------:R-:W2:Y:S02]  /*4050*/  REDUX UR4, R0 ;  /* 0x00000000000473c4 */ /* 0x000ea40000000000 */
[----:B------:R3:W-:Y:S01]  /*4060*/  UTCATOMSWS.AND URZ, UR7 ;  /* 0x0000000700ff79e3 */ /* 0x0007e20008000000 */
[----:B-1----:R-:W-:Y:S01]  /*4070*/  ISETP.EQ.U32.AND P0, PT, R2, UR6, PT ;  /* 0x0000000602007c0c */ /* 0x002fe2000bf02070 */
[----:B--2---:R-:W-:-:S12]  /*4080*/  IMAD.U32 R2, RZ, RZ, UR4 ;  /* 0x00000004ff027e24 */ /* 0x004fd8000f8e00ff */
[----:B------:R3:W-:Y:S01]  /*4090*/  @P0 ATOMS.AND RZ, [UR5], R2 ;  /* 0x00000002ffff098c */ /* 0x0007e2000a800005 */
[----:B------:R-:W-:Y:S05]  /*40a0*/  BRA `(.L_x_44) ;  /* 0x0000000000147947 */ /* 0x000fea0003800000 */
.L_x_43:
[----:B------:R-:W-:Y:S02]  /*40b0*/  MOV R2, 0x40d0 ;  /* 0x000040d000027802 */ /* 0x000fe40000000f00 */
[----:B------:R-:W-:Y:S05]  /*40c0*/  CALL.REL.NOINC `($__internal_0_$__cuda_sm10x_tcgen05_guardrail_trap_col_being_dealloced_not_returned_by_alloc) ;  /* 0x0000000000c47944 */ /* 0x000fea0003c00000 */
[----:B------:R-:W-:Y:S05]  /*40d0*/  BRA `(.L_x_44) ;  /* 0x0000000000087947 */ /* 0x000fea0003800000 */
.L_x_42:
[----:B------:R-:W-:Y:S02]  /*40e0*/  MOV R2, 0x4100 ;  /* 0x0000410000027802 */ /* 0x000fe40000000f00 */
[----:B------:R-:W-:Y:S05]  /*40f0*/  CALL.REL.NOINC `($__internal_2_$__cuda_sm10x_tcgen05_guardrail_trap_unallocated_columns_being_dealloced) ;  /* 0x0000000000d07944 */ /* 0x000fea0003c00000 */
.L_x_44:
[----:B------:R-:W-:Y:S01]  /*4100*/  NOP ;  /* 0x0000000000007918 */ /* 0x000fe20000000000 */
.L_x_41:
[----:B------:R-:W-:-:S04]  /*4110*/  DEPBAR.LE SB0, 0x0 ;  /* 0x000080000000791a */ /* 0x000fc80000000000 */
[----:B---3--:R-:W-:Y:S05]  /*4120*/  EXIT ;  /* 0x000000000000794d */ /* 0x008fea0003800000 */
.L_x_18:
[----:B------:R-:W-:Y:S02]  /*4130*/  MOV R6, UR5 ;  /* 0x0000000500067c02 */ /* 0x000fe40008000f00 */
[----:B------:R-:W-:Y:S02]  /*4140*/  MOV R7, UR5 ;  /* 0x0000000500077c02 */ /* 0x000fe40008000f00 */
[----:B------:R-:W-:-:S07]  /*4150*/  MOV R0, UR9 ;  /* 0x0000000900007c02 */ /* 0x000fce0008000f00 */
.L_x_45:
[----:B-1----:R1:W2:Y:S02]  /*4160*/  SYNCS.PHASECHK.TRANS64.TRYWAIT P0, [R0+URZ+0x20], R7 ;  /* 0x00002007000075a7 */ /* 0x0022a400080011ff */
[----:B--2---:R-:W-:Y:S05]  /*4170*/  @!P0 NANOSLEEP.SYNCS 0x989680 ;  /* 0x009896800000895d */ /* 0x004fea0003900000 */
[----:B------:R-:W2:Y:S02]  /*4180*/  @!P0 SYNCS.PHASECHK.TRANS64 P0, [R0+URZ+0x20], R7 ;  /* 0x00002007000085a7 */ /* 0x000ea400080010ff */
[----:B--2---:R-:W-:Y:S05]  /*4190*/  @!P0 BRA `(.L_x_45) ;  /* 0xfffffffc00f08947 */ /* 0x004fea000383ffff */
[----:B------:R-:W-:Y:S05]  /*41a0*/  BRA `(.L_x_17) ;  /* 0xffffffc800a87947 */ /* 0x000fea000383ffff */
.L_x_21:
[----:B------:R-:W-:Y:S02]  /*41b0*/  MOV R2, UR5 ;  /* 0x0000000500027c02 */ /* 0x000fe40008000f00 */
[----:B------:R-:W-:Y:S02]  /*41c0*/  MOV R3, UR5 ;  /* 0x0000000500037c02 */ /* 0x000fe40008000f00 */
[----:B------:R-:W-:-:S07]  /*41d0*/  MOV R0, UR4 ;  /* 0x0000000400007c02 */ /* 0x000fce0008000f00 */
.L_x_46:
[----:B-1----:R1:W5:Y:S02]  /*41e0*/  SYNCS.PHASECHK.TRANS64.TRYWAIT P0, [R0+URZ+0x20], R3 ;  /* 0x00002003000075a7 */ /* 0x00236400080011ff */
[----:B-----5:R-:W-:Y:S05]  /*41f0*/  @!P0 NANOSLEEP.SYNCS 0x989680 ;  /* 0x009896800000895d */ /* 0x020fea0003900000 */
[----:B------:R-:W5:Y:S02]  /*4200*/  @!P0 SYNCS.PHASECHK.TRANS64 P0, [R0+URZ+0x20], R3 ;  /* 0x00002003000085a7 */ /* 0x000f6400080010ff */
[----:B-----5:R-:W-:Y:S05]  /*4210*/  @!P0 BRA `(.L_x_46) ;  /* 0xfffffffc00f08947 */ /* 0x020fea000383ffff */
[----:B------:R-:W-:Y:S05]  /*4220*/  BRA `(.L_x_47) ;  /* 0xffffffcc00907947 */ /* 0x000fea000383ffff */
.L_x_24:
[----:B------:R-:W-:Y:S02]  /*4230*/  MOV R0, UR7 ;  /* 0x0000000700007c02 */ /* 0x000fe40008000f00 */
[----:B------:R-:W-:-:S07]  /*4240*/  MOV R3, R2 ;  /* 0x0000000200037202 */ /* 0x000fce0000000f00 */
.L_x_48:
[----:B-1----:R1:W4:Y:S02]  /*4250*/  SYNCS.PHASECHK.TRANS64.TRYWAIT P0, [R0+URZ+0x50], R3 ;  /* 0x00005003000075a7 */ /* 0x00232400080011ff */
[----:B----4-:R-:W-:Y:S05]  /*4260*/  @!P0 NANOSLEEP.SYNCS 0x989680 ;  /* 0x009896800000895d */ /* 0x010fea0003900000 */
[----:B------:R-:W4:Y:S02]  /*4270*/  @!P0 SYNCS.PHASECHK.TRANS64 P0, [R0+URZ+0x50], R3 ;  /* 0x00005003000085a7 */ /* 0x000f2400080010ff */
[----:B----4-:R-:W-:Y:S05]  /*4280*/  @!P0 BRA `(.L_x_48) ;  /* 0xfffffffc00f08947 */ /* 0x010fea000383ffff */
[----:B------:R-:W-:Y:S05]  /*4290*/  BRA `(.L_x_49) ;  /* 0xffffffd000687947 */ /* 0x000fea000383ffff */
.L_x_26:
[----:B------:R-:W-:Y:S02]  /*42a0*/  MOV R2, UR13 ;  /* 0x0000000d00027c02 */ /* 0x000fe40008000f00 */
[----:B------:R-:W-:Y:S02]  /*42b0*/  MOV R3, UR13 ;  /* 0x0000000d00037c02 */ /* 0x000fe40008000f00 */
[----:B------:R-:W-:Y:S07]  /*42c0*/  MOV R0, UR5 ;  /* 0x0000000500007c02 */ /* 0x000fee0008000f00 */
.L_x_50:
[----:B-1----:R1:W4:Y:S02]  /*42d0*/  SYNCS.PHASECHK.TRANS64.TRYWAIT P1, [R0+URZ], R3 ;  /* 0x00000003000075a7 */ /* 0x00232400080211ff */
[----:B----4-:R-:W-:Y:S05]  /*42e0*/  @!P1 NANOSLEEP.SYNCS 0x989680 ;  /* 0x009896800000995d */ /* 0x010fea0003900000 */
[----:B------:R-:W4:Y:S02]  /*42f0*/  @!P1 SYNCS.PHASECHK.TRANS64 P1, [R0+URZ], R3 ;  /* 0x00000003000095a7 */ /* 0x000f2400080210ff */
[----:B----4-:R-:W-:Y:S05]  /*4300*/  @!P1 BRA `(.L_x_50) ;  /* 0xfffffffc00f09947 */ /* 0x010fea000383ffff */
[----:B------:R-:W-:Y:S05]  /*4310*/  BRA `(.L_x_25) ;  /* 0xffffffd000ac7947 */ /* 0x000fea000383ffff */
.L_x_29:
[----:B------:R-:W-:-:S07]  /*4320*/  MOV R3, R2 ;  /* 0x0000000200037202 */ /* 0x000fce0000000f00 */
.L_x_51:
[----:B-1----:R1:W4:Y:S02]  /*4330*/  SYNCS.PHASECHK.TRANS64.TRYWAIT P0, [R0+URZ+0x50], R3 ;  /* 0x00005003000075a7 */ /* 0x00232400080011ff */
[----:B----4-:R-:W-:Y:S05]  /*4340*/  @!P0 NANOSLEEP.SYNCS 0x989680 ;  /* 0x009896800000895d */ /* 0x010fea0003900000 */
[----:B------:R-:W4:Y:S02]  /*4350*/  @!P0 SYNCS.PHASECHK.TRANS64 P0, [R0+URZ+0x50], R3 ;  /* 0x00005003000085a7 */ /* 0x000f2400080010ff */
[----:B----4-:R-:W-:Y:S05]  /*4360*/  @!P0 BRA `(.L_x_51) ;  /* 0xfffffffc00f08947 */ /* 0x010fea000383ffff */
[----:B------:R-:W-:Y:S05]  /*4370*/  BRA `(.L_x_22) ;  /* 0xffffffd400587947 */ /* 0x000fea000383ffff */
.L_x_36:
[----:B------:R-:W-:-:S07]  /*4380*/  MOV R4, R5 ;  /* 0x0000000500047202 */ /* 0x000fce0000000f00 */
.L_x_52:
[----:B-1----:R1:W2:Y:S02]  /*4390*/  SYNCS.PHASECHK.TRANS64.TRYWAIT P1, [R0+URZ+0x40], R5 ;  /* 0x00004005000075a7 */ /* 0x0022a400080211ff */
[----:B--2---:R-:W-:Y:S05]  /*43a0*/  @!P1 NANOSLEEP.SYNCS 0x989680 ;  /* 0x009896800000995d */ /* 0x004fea0003900000 */
[----:B------:R-:W2:Y:S02]  /*43b0*/  @!P1 SYNCS.PHASECHK.TRANS64 P1, [R0+URZ+0x40], R5 ;  /* 0x00004005000095a7 */ /* 0x000ea400080210ff */
[----:B--2---:R-:W-:Y:S05]  /*43c0*/  @!P1 BRA `(.L_x_52) ;  /* 0xfffffffc00f09947 */ /* 0x004fea000383ffff */
[----:B------:R-:W-:Y:S05]  /*43d0*/  BRA `(.L_x_53) ;  /* 0xffffffdc00a07947 */ /* 0x000fea000383ffff */
        .weak           $__internal_0_$__cuda_sm10x_tcgen05_guardrail_trap_col_being_dealloced_not_returned_by_alloc
        .type           $__internal_0_$__cuda_sm10x_tcgen05_guardrail_trap_col_being_dealloced_not_returned_by_alloc,@function
        .size           $__internal_0_$__cuda_sm10x_tcgen05_guardrail_trap_col_being_dealloced_not_returned_by_alloc,($__internal_1_$__cuda_sm10x_tcgen05_guardrail_trap_phase_invalid_during_alloc - $__internal_0_$__cuda_sm10x_tcgen05_guardrail_trap_col_being_dealloced_not_returned_by_alloc)
$__internal_0_$__cuda_sm10x_tcgen05_guardrail_trap_col_being_dealloced_not_returned_by_alloc:
[----:B------:R-:W-:Y:S05]  /*43e0*/  BPT.TRAP 0x1 ;  /* 0x000000040000795c */ /* 0x000fea0000300000 */
[----:B------:R-:W-:-:S04]  /*43f0*/  HFMA2 R3, -RZ, RZ, 0, 0 ;  /* 0x00000000ff037431 */ /* 0x000fc800000001ff */
[----:B------:R-:W-:Y:S05]  /*4400*/  RET.REL.NODEC R2 `(kernel_cutlass_kernel_cudnngemm_swigludense_gemm_persistent_swigluPersistentDenseGemmKernel_object_at__TiledMMA_ThrLayoutVMNK11110000_PermutationMNK____MMAAtom_ThrID10_ShapeMNK6425616_TVL_0) ;  /* 0xffffffb802fc7950 */ /* 0x000fea0003c3ffff */
        .weak           $__internal_1_$__cuda_sm10x_tcgen05_guardrail_trap_phase_invalid_during_alloc
        .type           $__internal_1_$__cuda_sm10x_tcgen05_guardrail_trap_phase_invalid_during_alloc,@function
        .size           $__internal_1_$__cuda_sm10x_tcgen05_guardrail_trap_phase_invalid_during_alloc,($__internal_2_$__cuda_sm10x_tcgen05_guardrail_trap_unallocated_columns_being_dealloced - $__internal_1_$__cuda_sm10x_tcgen05_guardrail_trap_phase_invalid_during_alloc)
$__internal_1_$__cuda_sm10x_tcgen05_guardrail_trap_phase_invalid_during_alloc:
[----:B------:R-:W-:Y:S05]  /*4410*/  BPT.TRAP 0x1 ;  /* 0x000000040000795c */ /* 0x000fea0000300000 */
[----:B------:R-:W-:-:S04]  /*4420*/  MOV R3, 0x0 ;  /* 0x0000000000037802 */ /* 0x000fc80000000f00 */
[----:B------:R-:W-:Y:S05]  /*4430*/  RET.REL.NODEC R2 `(kernel_cutlass_kernel_cudnngemm_swigludense_gemm_persistent_swigluPersistentDenseGemmKernel_object_at__TiledMMA_ThrLayoutVMNK11110000_PermutationMNK____MMAAtom_ThrID10_ShapeMNK6425616_TVL_0) ;  /* 0xffffffb802f07950 */ /* 0x000fea0003c3ffff */
        .weak           $__internal_2_$__cuda_sm10x_tcgen05_guardrail_trap_unallocated_columns_being_dealloced
        .type           $__internal_2_$__cuda_sm10x_tcgen05_guardrail_trap_unallocated_columns_being_dealloced,@function
        .size           $__internal_2_$__cuda_sm10x_tcgen05_guardrail_trap_unallocated_columns_being_dealloced,(.L_x_57 - $__internal_2_$__cuda_sm10x_tcgen05_guardrail_trap_unallocated_columns_being_dealloced)
$__internal_2_$__cuda_sm10x_tcgen05_guardrail_trap_unallocated_columns_being_dealloced:
[----:B------:R-:W-:Y:S05]  /*4440*/  BPT.TRAP 0x1 ;  /* 0x000000040000795c */ /* 0x000fea0000300000 */
[----:B------:R-:W-:-:S04]  /*4450*/  HFMA2 R3, -RZ, RZ, 0, 0 ;  /* 0x00000000ff037431 */ /* 0x000fc800000001ff */
[----:B------:R-:W-:Y:S05]  /*4460*/  RET.REL.NODEC R2 `(kernel_cutlass_kernel_cudnngemm_swigludense_gemm_persistent_swigluPersistentDenseGemmKernel_object_at__TiledMMA_ThrLayoutVMNK11110000_PermutationMNK____MMAAtom_ThrID10_ShapeMNK6425616_TVL_0) ;  /* 0xffffffb802e47950 */ /* 0x000fea0003c3ffff */
.L_x_54:
[----:B------:R-:W-:-:S00]  /*4470*/  BRA `(.L_x_54) ;  /* 0xfffffffc00fc7947 */ /* 0x000fc0000383ffff */
[----:B------:R-:W-:-:S00]  /*4480*/  NOP ;  /* 0x0000000000007918 */ /* 0x000fc00000000000 */
[----:B------:R-:W-:-:S00]  /*4490*/  NOP ;  /* 0x0000000000007918 */ /* 0x000fc00000000000 */
[----:B------:R-:W-:-:S00]  /*44a0*/  NOP ;  /* 0x0000000000007918 */ /* 0x000fc00000000000 */
[----:B------:R-:W-:-:S00]  /*44b0*/  NOP ;  /* 0x0000000000007918 */ /* 0x000fc00000000000 */
[----:B------:R-:W-:-:S00]  /*44c0*/  NOP ;  /* 0x0000000000007918 */ /* 0x000fc00000000000 */
[----:B------:R-:W-:-:S00]  /*44d0*/  NOP ;  /* 0x0000000000007918 */ /* 0x000fc00000000000 */
[----:B------:R-:W-:-:S00]  /*44e0*/  NOP ;  /* 0x0000000000007918 */ /* 0x000fc00000000000 */
[----:B------:R-:W-:-:S00]  /*44f0*/  NOP ;  /* 0x0000000000007918 */ /* 0x000fc00000000000 */
.L_x_57:


//--------------------- .nv.shared.kernel_cutlass_kernel_cudnngemm_swigludense_gemm_persistent_swigluPersistentDenseGemmKernel_object_at__TiledMMA_ThrLayoutVMNK11110000_PermutationMNK____MMAAtom_ThrID10_ShapeMNK6425616_TVL_0 --------------------------
	.section	.nv.shared.kernel_cutlass_kernel_cudnngemm_swigludense_gemm_persistent_swigluPersistentDenseGemmKernel_object_at__TiledMMA_ThrLayoutVMNK11110000_PermutationMNK____MMAAtom_ThrID10_ShapeMNK6425616_TVL_0,"aw",@nobits
	.sectionflags	@""
	.align	1024
	.zero		1024


//--------------------- .nv.shared.reserved.0     --------------------------
	.section	.nv.shared.reserved.0,"aw",@nobits
	.align	8
	.weak		__nv_reservedSMEM_offset_0_alias
	.size		__nv_reservedSMEM_offset_0_alias, 0, 64
	.other		__nv_reservedSMEM_offset_0_alias,@"STO_CUDA_RESERVED_SHARED STV_DEFAULT"
__nv_reservedSMEM_offset_0_alias:
	.zero		0
.nv.shared.reserved.0:
	.zero		64
	.weak		__nv_reservedSMEM_allocation_phase
	.type		__nv_reservedSMEM_allocation_phase,@object
	.size		__nv_reservedSMEM_allocation_phase,(.L_0 - __nv_reservedSMEM_allocation_phase)
__nv_reservedSMEM_allocation_phase:
	.zero		1
.L_0:
	.zero		7
	.weak		__nv_reservedSMEM_devtool_atexit_pc
	.type		__nv_reservedSMEM_devtool_atexit_pc,@object
	.size		__nv_reservedSMEM_devtool_atexit_pc,(__nv_reservedSMEM_allocation_mask - __nv_reservedSMEM_devtool_atexit_pc)
__nv_reservedSMEM_devtool_atexit_pc:
	.zero		8
	.weak		__nv_reservedSMEM_allocation_mask
	.type		__nv_reservedSMEM_allocation_mask,@object
	.size		__nv_reservedSMEM_allocation_mask,(.L_2 - __nv_reservedSMEM_allocation_mask)
__nv_reservedSMEM_allocation_mask:
	.zero		4
.L_2:


//--------------------- .nv.constant0.kernel_cutlass_kernel_cudnngemm_swigludense_gemm_persistent_swigluPersistentDenseGemmKernel_object_at__TiledMMA_ThrLayoutVMNK11110000_PermutationMNK____MMAAtom_ThrID10_ShapeMNK6425616_TVL_0 --------------------------
	.section	.nv.constant0.kernel_cutlass_kernel_cudnngemm_swigludense_gemm_persistent_swigluPersistentDenseGemmKernel_object_at__TiledMMA_ThrLayoutVMNK11110000_PermutationMNK____MMAAtom_ThrID10_ShapeMNK6425616_TVL_0,"a",@progbits
	.sectionflags	@""
	.align	4
.nv.constant0.kernel_cutlass_kernel_cudnngemm_swigludense_gemm_persistent_swigluPersistentDenseGemmKernel_object_at__TiledMMA_ThrLayoutVMNK11110000_PermutationMNK____MMAAtom_ThrID10_ShapeMNK6425616_TVL_0:
	.zero		1512


//--------------------- SYMBOLS --------------------------

	.type		.nv.reservedSmem.offset0,@object
	.size		.nv.reservedSmem.offset0,0x4
	.type		.nv.reservedSmem.cap,@object
	.size		.nv.reservedSmem.cap,0x4
